//
// Generated by NVIDIA NVVM Compiler
//
// Compiler Build ID: CL-36424714
// Cuda compilation tools, release 13.0, V13.0.88
// Based on NVVM 20.0.0
//

.version 9.0
.target sm_100
.address_size 64

	// .globl	_Z10sgemm_hugeiiiPfS_S_ff
// _ZZ10sgemm_hugeiiiPfS_S_ffE8shared_A has been demoted
// _ZZ10sgemm_hugeiiiPfS_S_ffE8shared_B has been demoted

.visible .entry _Z10sgemm_hugeiiiPfS_S_ff(
	.param .u32 _Z10sgemm_hugeiiiPfS_S_ff_param_0,
	.param .u32 _Z10sgemm_hugeiiiPfS_S_ff_param_1,
	.param .u32 _Z10sgemm_hugeiiiPfS_S_ff_param_2,
	.param .u64 .ptr .align 1 _Z10sgemm_hugeiiiPfS_S_ff_param_3,
	.param .u64 .ptr .align 1 _Z10sgemm_hugeiiiPfS_S_ff_param_4,
	.param .u64 .ptr .align 1 _Z10sgemm_hugeiiiPfS_S_ff_param_5,
	.param .f32 _Z10sgemm_hugeiiiPfS_S_ff_param_6,
	.param .f32 _Z10sgemm_hugeiiiPfS_S_ff_param_7
)
.maxntid 256
{
	.reg .pred 	%p<3>;
	.reg .b32 	%r<98>;
	.reg .b32 	%f<1159>;
	.reg .b64 	%rd<65>;
	// demoted variable
	.shared .align 4 .b8 _ZZ10sgemm_hugeiiiPfS_S_ffE8shared_A[8192];
	// demoted variable
	.shared .align 4 .b8 _ZZ10sgemm_hugeiiiPfS_S_ffE8shared_B[8192];
	ld.param.u32 	%r12, [_Z10sgemm_hugeiiiPfS_S_ff_param_0];
	ld.param.u32 	%r13, [_Z10sgemm_hugeiiiPfS_S_ff_param_1];
	ld.param.u32 	%r14, [_Z10sgemm_hugeiiiPfS_S_ff_param_2];
	ld.param.u64 	%rd14, [_Z10sgemm_hugeiiiPfS_S_ff_param_3];
	ld.param.u64 	%rd15, [_Z10sgemm_hugeiiiPfS_S_ff_param_4];
	cvta.to.global.u64 	%rd1, %rd15;
	cvta.to.global.u64 	%rd2, %rd14;
	mov.u32 	%r1, %tid.x;
	mov.u32 	%r15, %ctaid.x;
	mov.u32 	%r16, %ctaid.y;
	shr.u32 	%r17, %r1, 5;
	shr.u32 	%r18, %r1, 1;
	and.b32  	%r19, %r18, 64;
	shl.b32 	%r20, %r1, 1;
	and.b32  	%r21, %r20, 56;
	or.b32  	%r2, %r21, %r19;
	shl.b32 	%r22, %r15, 7;
	and.b32  	%r23, %r1, 96;
	shl.b32 	%r24, %r1, 3;
	and.b32  	%r25, %r24, 24;
	or.b32  	%r3, %r23, %r25;
	shl.b32 	%r26, %r16, 7;
	shl.b32 	%r27, %r1, 2;
	and.b32  	%r28, %r27, 124;
	or.b32  	%r29, %r28, %r26;
	cvt.u64.u32 	%rd16, %r29;
	mul.lo.s32 	%r30, %r13, %r17;
	cvt.s64.s32 	%rd17, %r30;
	add.s64 	%rd3, %rd17, %rd16;
	shl.b64 	%rd18, %rd3, 2;
	add.s64 	%rd19, %rd1, %rd18;
	cvt.u64.u32 	%rd20, %r28;
	cvt.s64.s32 	%rd21, %r22;
	or.b64  	%rd22, %rd20, %rd21;
	mul.lo.s32 	%r31, %r12, %r17;
	cvt.s64.s32 	%rd23, %r31;
	add.s64 	%rd4, %rd22, %rd23;
	shl.b64 	%rd24, %rd4, 2;
	add.s64 	%rd25, %rd2, %rd24;
	ld.global.v4.f32 	{%f244, %f245, %f246, %f247}, [%rd25];
	ld.global.v4.f32 	{%f248, %f249, %f250, %f251}, [%rd19];
	shl.b32 	%r32, %r1, 4;
	mov.u32 	%r33, _ZZ10sgemm_hugeiiiPfS_S_ffE8shared_B;
	add.s32 	%r34, %r33, %r32;
	st.shared.v4.f32 	[%r34], {%f244, %f245, %f246, %f247};
	mov.u32 	%r35, _ZZ10sgemm_hugeiiiPfS_S_ffE8shared_A;
	add.s32 	%r36, %r35, %r32;
	st.shared.v4.f32 	[%r36], {%f248, %f249, %f250, %f251};
	bar.sync 	0;
	setp.lt.s32 	%p1, %r14, 1;
	mov.f32 	%f1095, 0f00000000;
	mov.f32 	%f1096, %f1095;
	mov.f32 	%f1097, %f1095;
	mov.f32 	%f1098, %f1095;
	mov.f32 	%f1099, %f1095;
	mov.f32 	%f1100, %f1095;
	mov.f32 	%f1101, %f1095;
	mov.f32 	%f1102, %f1095;
	mov.f32 	%f1103, %f1095;
	mov.f32 	%f1104, %f1095;
	mov.f32 	%f1105, %f1095;
	mov.f32 	%f1106, %f1095;
	mov.f32 	%f1107, %f1095;
	mov.f32 	%f1108, %f1095;
	mov.f32 	%f1109, %f1095;
	mov.f32 	%f1110, %f1095;
	mov.f32 	%f1111, %f1095;
	mov.f32 	%f1112, %f1095;
	mov.f32 	%f1113, %f1095;
	mov.f32 	%f1114, %f1095;
	mov.f32 	%f1115, %f1095;
	mov.f32 	%f1116, %f1095;
	mov.f32 	%f1117, %f1095;
	mov.f32 	%f1118, %f1095;
	mov.f32 	%f1119, %f1095;
	mov.f32 	%f1120, %f1095;
	mov.f32 	%f1121, %f1095;
	mov.f32 	%f1122, %f1095;
	mov.f32 	%f1123, %f1095;
	mov.f32 	%f1124, %f1095;
	mov.f32 	%f1125, %f1095;
	mov.f32 	%f1126, %f1095;
	mov.f32 	%f1127, %f1095;
	mov.f32 	%f1128, %f1095;
	mov.f32 	%f1129, %f1095;
	mov.f32 	%f1130, %f1095;
	mov.f32 	%f1131, %f1095;
	mov.f32 	%f1132, %f1095;
	mov.f32 	%f1133, %f1095;
	mov.f32 	%f1134, %f1095;
	mov.f32 	%f1135, %f1095;
	mov.f32 	%f1136, %f1095;
	mov.f32 	%f1137, %f1095;
	mov.f32 	%f1138, %f1095;
	mov.f32 	%f1139, %f1095;
	mov.f32 	%f1140, %f1095;
	mov.f32 	%f1141, %f1095;
	mov.f32 	%f1142, %f1095;
	mov.f32 	%f1143, %f1095;
	mov.f32 	%f1144, %f1095;
	mov.f32 	%f1145, %f1095;
	mov.f32 	%f1146, %f1095;
	mov.f32 	%f1147, %f1095;
	mov.f32 	%f1148, %f1095;
	mov.f32 	%f1149, %f1095;
	mov.f32 	%f1150, %f1095;
	mov.f32 	%f1151, %f1095;
	mov.f32 	%f1152, %f1095;
	mov.f32 	%f1153, %f1095;
	mov.f32 	%f1154, %f1095;
	mov.f32 	%f1155, %f1095;
	mov.f32 	%f1156, %f1095;
	mov.f32 	%f1157, %f1095;
	mov.f32 	%f1158, %f1095;
	@%p1 bra 	$L__BB0_3;
	ld.param.u32 	%r92, [_Z10sgemm_hugeiiiPfS_S_ff_param_0];
	shl.b32 	%r40, %r3, 2;
	add.s32 	%r41, %r35, %r40;
	ld.shared.v4.f32 	{%f1030, %f1029, %f1028, %f1027}, [%r41+16];
	ld.shared.v4.f32 	{%f1015, %f1016, %f1017, %f1018}, [%r41];
	shl.b32 	%r42, %r2, 2;
	add.s32 	%r43, %r33, %r42;
	ld.shared.v4.f32 	{%f1022, %f1021, %f1020, %f1019}, [%r43+16];
	ld.shared.v4.f32 	{%f1023, %f1024, %f1025, %f1026}, [%r43];
	shl.b32 	%r44, %r92, 3;
	shl.b32 	%r45, %r13, 3;
	mul.wide.s32 	%rd5, %r44, 4;
	add.s64 	%rd27, %rd24, %rd5;
	add.s64 	%rd64, %rd2, %rd27;
	mul.wide.s32 	%rd7, %r45, 4;
	add.s64 	%rd29, %rd18, %rd7;
	add.s64 	%rd63, %rd1, %rd29;
	mov.f32 	%f1158, 0f00000000;
	mov.b32 	%r94, 0;
	mov.u32 	%r95, %r94;
	mov.u32 	%r96, %r33;
	mov.u32 	%r97, %r35;
	mov.f32 	%f1157, %f1158;
	mov.f32 	%f1156, %f1158;
	mov.f32 	%f1155, %f1158;
	mov.f32 	%f1154, %f1158;
	mov.f32 	%f1153, %f1158;
	mov.f32 	%f1152, %f1158;
	mov.f32 	%f1151, %f1158;
	mov.f32 	%f1150, %f1158;
	mov.f32 	%f1149, %f1158;
	mov.f32 	%f1148, %f1158;
	mov.f32 	%f1147, %f1158;
	mov.f32 	%f1146, %f1158;
	mov.f32 	%f1145, %f1158;
	mov.f32 	%f1144, %f1158;
	mov.f32 	%f1143, %f1158;
	mov.f32 	%f1142, %f1158;
	mov.f32 	%f1141, %f1158;
	mov.f32 	%f1140, %f1158;
	mov.f32 	%f1139, %f1158;
	mov.f32 	%f1138, %f1158;
	mov.f32 	%f1137, %f1158;
	mov.f32 	%f1136, %f1158;
	mov.f32 	%f1135, %f1158;
	mov.f32 	%f1134, %f1158;
	mov.f32 	%f1133, %f1158;
	mov.f32 	%f1132, %f1158;
	mov.f32 	%f1131, %f1158;
	mov.f32 	%f1130, %f1158;
	mov.f32 	%f1129, %f1158;
	mov.f32 	%f1128, %f1158;
	mov.f32 	%f1127, %f1158;
	mov.f32 	%f1126, %f1158;
	mov.f32 	%f1125, %f1158;
	mov.f32 	%f1124, %f1158;
	mov.f32 	%f1123, %f1158;
	mov.f32 	%f1122, %f1158;
	mov.f32 	%f1121, %f1158;
	mov.f32 	%f1120, %f1158;
	mov.f32 	%f1119, %f1158;
	mov.f32 	%f1118, %f1158;
	mov.f32 	%f1117, %f1158;
	mov.f32 	%f1116, %f1158;
	mov.f32 	%f1115, %f1158;
	mov.f32 	%f1114, %f1158;
	mov.f32 	%f1113, %f1158;
	mov.f32 	%f1112, %f1158;
	mov.f32 	%f1111, %f1158;
	mov.f32 	%f1110, %f1158;
	mov.f32 	%f1109, %f1158;
	mov.f32 	%f1108, %f1158;
	mov.f32 	%f1107, %f1158;
	mov.f32 	%f1106, %f1158;
	mov.f32 	%f1105, %f1158;
	mov.f32 	%f1104, %f1158;
	mov.f32 	%f1103, %f1158;
	mov.f32 	%f1102, %f1158;
	mov.f32 	%f1101, %f1158;
	mov.f32 	%f1100, %f1158;
	mov.f32 	%f1099, %f1158;
	mov.f32 	%f1098, %f1158;
	mov.f32 	%f1097, %f1158;
	mov.f32 	%f1096, %f1158;
	mov.f32 	%f1095, %f1158;
$L__BB0_2:
	and.b32  	%r47, %r20, 256;
	and.b32  	%r49, %r24, 224;
	or.b32  	%r50, %r49, %r47;
	add.s32 	%r51, %r96, %r50;
	shl.b32 	%r52, %r1, 5;
	and.b32  	%r53, %r52, 96;
	and.b32  	%r55, %r27, 384;
	or.b32  	%r56, %r55, %r53;
	add.s32 	%r57, %r97, %r56;
	ld.global.v4.f32 	{%f253, %f254, %f255, %f256}, [%rd63];
	ld.global.v4.f32 	{%f257, %f258, %f259, %f260}, [%rd64];
	ld.shared.v4.f32 	{%f261, %f262, %f263, %f264}, [%r51+512];
	ld.shared.v4.f32 	{%f265, %f266, %f267, %f268}, [%r51+528];
	ld.shared.v4.f32 	{%f269, %f270, %f271, %f272}, [%r57+512];
	ld.shared.v4.f32 	{%f273, %f274, %f275, %f276}, [%r57+528];
	fma.rn.f32 	%f277, %f1023, %f1015, %f1158;
	fma.rn.f32 	%f278, %f1015, %f1024, %f1157;
	fma.rn.f32 	%f279, %f1025, %f1015, %f1156;
	fma.rn.f32 	%f280, %f1015, %f1026, %f1155;
	fma.rn.f32 	%f281, %f1022, %f1015, %f1154;
	fma.rn.f32 	%f282, %f1015, %f1021, %f1153;
	fma.rn.f32 	%f283, %f1020, %f1015, %f1152;
	fma.rn.f32 	%f284, %f1015, %f1019, %f1151;
	fma.rn.f32 	%f285, %f1023, %f1016, %f1150;
	fma.rn.f32 	%f286, %f1016, %f1024, %f1149;
	fma.rn.f32 	%f287, %f1025, %f1016, %f1148;
	fma.rn.f32 	%f288, %f1016, %f1026, %f1147;
	fma.rn.f32 	%f289, %f1022, %f1016, %f1146;
	fma.rn.f32 	%f290, %f1016, %f1021, %f1145;
	fma.rn.f32 	%f291, %f1020, %f1016, %f1144;
	fma.rn.f32 	%f292, %f1016, %f1019, %f1143;
	fma.rn.f32 	%f293, %f1023, %f1017, %f1142;
	fma.rn.f32 	%f294, %f1017, %f1024, %f1141;
	fma.rn.f32 	%f295, %f1025, %f1017, %f1140;
	fma.rn.f32 	%f296, %f1017, %f1026, %f1139;
	fma.rn.f32 	%f297, %f1022, %f1017, %f1138;
	fma.rn.f32 	%f298, %f1017, %f1021, %f1137;
	fma.rn.f32 	%f299, %f1020, %f1017, %f1136;
	fma.rn.f32 	%f300, %f1017, %f1019, %f1135;
	fma.rn.f32 	%f301, %f1023, %f1018, %f1134;
	fma.rn.f32 	%f302, %f1018, %f1024, %f1133;
	fma.rn.f32 	%f303, %f1025, %f1018, %f1132;
	fma.rn.f32 	%f304, %f1018, %f1026, %f1131;
	fma.rn.f32 	%f305, %f1022, %f1018, %f1130;
	fma.rn.f32 	%f306, %f1018, %f1021, %f1129;
	fma.rn.f32 	%f307, %f1020, %f1018, %f1128;
	fma.rn.f32 	%f308, %f1018, %f1019, %f1127;
	fma.rn.f32 	%f309, %f1023, %f1030, %f1126;
	fma.rn.f32 	%f310, %f1030, %f1024, %f1125;
	fma.rn.f32 	%f311, %f1025, %f1030, %f1124;
	fma.rn.f32 	%f312, %f1030, %f1026, %f1123;
	fma.rn.f32 	%f313, %f1022, %f1030, %f1122;
	fma.rn.f32 	%f314, %f1030, %f1021, %f1121;
	fma.rn.f32 	%f315, %f1020, %f1030, %f1120;
	fma.rn.f32 	%f316, %f1030, %f1019, %f1119;
	fma.rn.f32 	%f317, %f1023, %f1029, %f1118;
	fma.rn.f32 	%f318, %f1029, %f1024, %f1117;
	fma.rn.f32 	%f319, %f1025, %f1029, %f1116;
	fma.rn.f32 	%f320, %f1029, %f1026, %f1115;
	fma.rn.f32 	%f321, %f1022, %f1029, %f1114;
	fma.rn.f32 	%f322, %f1029, %f1021, %f1113;
	fma.rn.f32 	%f323, %f1020, %f1029, %f1112;
	fma.rn.f32 	%f324, %f1029, %f1019, %f1111;
	fma.rn.f32 	%f325, %f1023, %f1028, %f1110;
	fma.rn.f32 	%f326, %f1028, %f1024, %f1109;
	fma.rn.f32 	%f327, %f1025, %f1028, %f1108;
	fma.rn.f32 	%f328, %f1028, %f1026, %f1107;
	fma.rn.f32 	%f329, %f1022, %f1028, %f1106;
	fma.rn.f32 	%f330, %f1028, %f1021, %f1105;
	fma.rn.f32 	%f331, %f1020, %f1028, %f1104;
	fma.rn.f32 	%f332, %f1028, %f1019, %f1103;
	fma.rn.f32 	%f333, %f1023, %f1027, %f1102;
	fma.rn.f32 	%f334, %f1027, %f1024, %f1101;
	fma.rn.f32 	%f335, %f1025, %f1027, %f1100;
	fma.rn.f32 	%f336, %f1027, %f1026, %f1099;
	fma.rn.f32 	%f337, %f1022, %f1027, %f1098;
	fma.rn.f32 	%f338, %f1027, %f1021, %f1097;
	fma.rn.f32 	%f339, %f1020, %f1027, %f1096;
	fma.rn.f32 	%f340, %f1027, %f1019, %f1095;
	ld.shared.v4.f32 	{%f341, %f342, %f343, %f344}, [%r51+1024];
	ld.shared.v4.f32 	{%f345, %f346, %f347, %f348}, [%r51+1040];
	ld.shared.v4.f32 	{%f349, %f350, %f351, %f352}, [%r57+1024];
	ld.shared.v4.f32 	{%f353, %f354, %f355, %f356}, [%r57+1040];
	fma.rn.f32 	%f357, %f261, %f269, %f277;
	fma.rn.f32 	%f358, %f269, %f262, %f278;
	fma.rn.f32 	%f359, %f263, %f269, %f279;
	fma.rn.f32 	%f360, %f269, %f264, %f280;
	fma.rn.f32 	%f361, %f265, %f269, %f281;
	fma.rn.f32 	%f362, %f269, %f266, %f282;
	fma.rn.f32 	%f363, %f267, %f269, %f283;
	fma.rn.f32 	%f364, %f269, %f268, %f284;
	fma.rn.f32 	%f365, %f261, %f270, %f285;
	fma.rn.f32 	%f366, %f270, %f262, %f286;
	fma.rn.f32 	%f367, %f263, %f270, %f287;
	fma.rn.f32 	%f368, %f270, %f264, %f288;
	fma.rn.f32 	%f369, %f265, %f270, %f289;
	fma.rn.f32 	%f370, %f270, %f266, %f290;
	fma.rn.f32 	%f371, %f267, %f270, %f291;
	fma.rn.f32 	%f372, %f270, %f268, %f292;
	fma.rn.f32 	%f373, %f261, %f271, %f293;
	fma.rn.f32 	%f374, %f271, %f262, %f294;
	fma.rn.f32 	%f375, %f263, %f271, %f295;
	fma.rn.f32 	%f376, %f271, %f264, %f296;
	fma.rn.f32 	%f377, %f265, %f271, %f297;
	fma.rn.f32 	%f378, %f271, %f266, %f298;
	fma.rn.f32 	%f379, %f267, %f271, %f299;
	fma.rn.f32 	%f380, %f271, %f268, %f300;
	fma.rn.f32 	%f381, %f261, %f272, %f301;
	fma.rn.f32 	%f382, %f272, %f262, %f302;
	fma.rn.f32 	%f383, %f263, %f272, %f303;
	fma.rn.f32 	%f384, %f272, %f264, %f304;
	fma.rn.f32 	%f385, %f265, %f272, %f305;
	fma.rn.f32 	%f386, %f272, %f266, %f306;
	fma.rn.f32 	%f387, %f267, %f272, %f307;
	fma.rn.f32 	%f388, %f272, %f268, %f308;
	fma.rn.f32 	%f389, %f261, %f273, %f309;
	fma.rn.f32 	%f390, %f273, %f262, %f310;
	fma.rn.f32 	%f391, %f263, %f273, %f311;
	fma.rn.f32 	%f392, %f273, %f264, %f312;
	fma.rn.f32 	%f393, %f265, %f273, %f313;
	fma.rn.f32 	%f394, %f273, %f266, %f314;
	fma.rn.f32 	%f395, %f267, %f273, %f315;
	fma.rn.f32 	%f396, %f273, %f268, %f316;
	fma.rn.f32 	%f397, %f261, %f274, %f317;
	fma.rn.f32 	%f398, %f274, %f262, %f318;
	fma.rn.f32 	%f399, %f263, %f274, %f319;
	fma.rn.f32 	%f400, %f274, %f264, %f320;
	fma.rn.f32 	%f401, %f265, %f274, %f321;
	fma.rn.f32 	%f402, %f274, %f266, %f322;
	fma.rn.f32 	%f403, %f267, %f274, %f323;
	fma.rn.f32 	%f404, %f274, %f268, %f324;
	fma.rn.f32 	%f405, %f261, %f275, %f325;
	fma.rn.f32 	%f406, %f275, %f262, %f326;
	fma.rn.f32 	%f407, %f263, %f275, %f327;
	fma.rn.f32 	%f408, %f275, %f264, %f328;
	fma.rn.f32 	%f409, %f265, %f275, %f329;
	fma.rn.f32 	%f410, %f275, %f266, %f330;
	fma.rn.f32 	%f411, %f267, %f275, %f331;
	fma.rn.f32 	%f412, %f275, %f268, %f332;
	fma.rn.f32 	%f413, %f261, %f276, %f333;
	fma.rn.f32 	%f414, %f276, %f262, %f334;
	fma.rn.f32 	%f415, %f263, %f276, %f335;
	fma.rn.f32 	%f416, %f276, %f264, %f336;
	fma.rn.f32 	%f417, %f265, %f276, %f337;
	fma.rn.f32 	%f418, %f276, %f266, %f338;
	fma.rn.f32 	%f419, %f267, %f276, %f339;
	fma.rn.f32 	%f420, %f276, %f268, %f340;
	ld.shared.v4.f32 	{%f421, %f422, %f423, %f424}, [%r51+1536];
	ld.shared.v4.f32 	{%f425, %f426, %f427, %f428}, [%r51+1552];
	ld.shared.v4.f32 	{%f429, %f430, %f431, %f432}, [%r57+1536];
	ld.shared.v4.f32 	{%f433, %f434, %f435, %f436}, [%r57+1552];
	fma.rn.f32 	%f437, %f341, %f349, %f357;
	fma.rn.f32 	%f438, %f349, %f342, %f358;
	fma.rn.f32 	%f439, %f343, %f349, %f359;
	fma.rn.f32 	%f440, %f349, %f344, %f360;
	fma.rn.f32 	%f441, %f345, %f349, %f361;
	fma.rn.f32 	%f442, %f349, %f346, %f362;
	fma.rn.f32 	%f443, %f347, %f349, %f363;
	fma.rn.f32 	%f444, %f349, %f348, %f364;
	fma.rn.f32 	%f445, %f341, %f350, %f365;
	fma.rn.f32 	%f446, %f350, %f342, %f366;
	fma.rn.f32 	%f447, %f343, %f350, %f367;
	fma.rn.f32 	%f448, %f350, %f344, %f368;
	fma.rn.f32 	%f449, %f345, %f350, %f369;
	fma.rn.f32 	%f450, %f350, %f346, %f370;
	fma.rn.f32 	%f451, %f347, %f350, %f371;
	fma.rn.f32 	%f452, %f350, %f348, %f372;
	fma.rn.f32 	%f453, %f341, %f351, %f373;
	fma.rn.f32 	%f454, %f351, %f342, %f374;
	fma.rn.f32 	%f455, %f343, %f351, %f375;
	fma.rn.f32 	%f456, %f351, %f344, %f376;
	fma.rn.f32 	%f457, %f345, %f351, %f377;
	fma.rn.f32 	%f458, %f351, %f346, %f378;
	fma.rn.f32 	%f459, %f347, %f351, %f379;
	fma.rn.f32 	%f460, %f351, %f348, %f380;
	fma.rn.f32 	%f461, %f341, %f352, %f381;
	fma.rn.f32 	%f462, %f352, %f342, %f382;
	fma.rn.f32 	%f463, %f343, %f352, %f383;
	fma.rn.f32 	%f464, %f352, %f344, %f384;
	fma.rn.f32 	%f465, %f345, %f352, %f385;
	fma.rn.f32 	%f466, %f352, %f346, %f386;
	fma.rn.f32 	%f467, %f347, %f352, %f387;
	fma.rn.f32 	%f468, %f352, %f348, %f388;
	fma.rn.f32 	%f469, %f341, %f353, %f389;
	fma.rn.f32 	%f470, %f353, %f342, %f390;
	fma.rn.f32 	%f471, %f343, %f353, %f391;
	fma.rn.f32 	%f472, %f353, %f344, %f392;
	fma.rn.f32 	%f473, %f345, %f353, %f393;
	fma.rn.f32 	%f474, %f353, %f346, %f394;
	fma.rn.f32 	%f475, %f347, %f353, %f395;
	fma.rn.f32 	%f476, %f353, %f348, %f396;
	fma.rn.f32 	%f477, %f341, %f354, %f397;
	fma.rn.f32 	%f478, %f354, %f342, %f398;
	fma.rn.f32 	%f479, %f343, %f354, %f399;
	fma.rn.f32 	%f480, %f354, %f344, %f400;
	fma.rn.f32 	%f481, %f345, %f354, %f401;
	fma.rn.f32 	%f482, %f354, %f346, %f402;
	fma.rn.f32 	%f483, %f347, %f354, %f403;
	fma.rn.f32 	%f484, %f354, %f348, %f404;
	fma.rn.f32 	%f485, %f341, %f355, %f405;
	fma.rn.f32 	%f486, %f355, %f342, %f406;
	fma.rn.f32 	%f487, %f343, %f355, %f407;
	fma.rn.f32 	%f488, %f355, %f344, %f408;
	fma.rn.f32 	%f489, %f345, %f355, %f409;
	fma.rn.f32 	%f490, %f355, %f346, %f410;
	fma.rn.f32 	%f491, %f347, %f355, %f411;
	fma.rn.f32 	%f492, %f355, %f348, %f412;
	fma.rn.f32 	%f493, %f341, %f356, %f413;
	fma.rn.f32 	%f494, %f356, %f342, %f414;
	fma.rn.f32 	%f495, %f343, %f356, %f415;
	fma.rn.f32 	%f496, %f356, %f344, %f416;
	fma.rn.f32 	%f497, %f345, %f356, %f417;
	fma.rn.f32 	%f498, %f356, %f346, %f418;
	fma.rn.f32 	%f499, %f347, %f356, %f419;
	fma.rn.f32 	%f500, %f356, %f348, %f420;
	ld.shared.v4.f32 	{%f501, %f502, %f503, %f504}, [%r51+2048];
	ld.shared.v4.f32 	{%f505, %f506, %f507, %f508}, [%r51+2064];
	ld.shared.v4.f32 	{%f509, %f510, %f511, %f512}, [%r57+2048];
	ld.shared.v4.f32 	{%f513, %f514, %f515, %f516}, [%r57+2064];
	fma.rn.f32 	%f517, %f421, %f429, %f437;
	fma.rn.f32 	%f518, %f429, %f422, %f438;
	fma.rn.f32 	%f519, %f423, %f429, %f439;
	fma.rn.f32 	%f520, %f429, %f424, %f440;
	fma.rn.f32 	%f521, %f425, %f429, %f441;
	fma.rn.f32 	%f522, %f429, %f426, %f442;
	fma.rn.f32 	%f523, %f427, %f429, %f443;
	fma.rn.f32 	%f524, %f429, %f428, %f444;
	fma.rn.f32 	%f525, %f421, %f430, %f445;
	fma.rn.f32 	%f526, %f430, %f422, %f446;
	fma.rn.f32 	%f527, %f423, %f430, %f447;
	fma.rn.f32 	%f528, %f430, %f424, %f448;
	fma.rn.f32 	%f529, %f425, %f430, %f449;
	fma.rn.f32 	%f530, %f430, %f426, %f450;
	fma.rn.f32 	%f531, %f427, %f430, %f451;
	fma.rn.f32 	%f532, %f430, %f428, %f452;
	fma.rn.f32 	%f533, %f421, %f431, %f453;
	fma.rn.f32 	%f534, %f431, %f422, %f454;
	fma.rn.f32 	%f535, %f423, %f431, %f455;
	fma.rn.f32 	%f536, %f431, %f424, %f456;
	fma.rn.f32 	%f537, %f425, %f431, %f457;
	fma.rn.f32 	%f538, %f431, %f426, %f458;
	fma.rn.f32 	%f539, %f427, %f431, %f459;
	fma.rn.f32 	%f540, %f431, %f428, %f460;
	fma.rn.f32 	%f541, %f421, %f432, %f461;
	fma.rn.f32 	%f542, %f432, %f422, %f462;
	fma.rn.f32 	%f543, %f423, %f432, %f463;
	fma.rn.f32 	%f544, %f432, %f424, %f464;
	fma.rn.f32 	%f545, %f425, %f432, %f465;
	fma.rn.f32 	%f546, %f432, %f426, %f466;
	fma.rn.f32 	%f547, %f427, %f432, %f467;
	fma.rn.f32 	%f548, %f432, %f428, %f468;
	fma.rn.f32 	%f549, %f421, %f433, %f469;
	fma.rn.f32 	%f550, %f433, %f422, %f470;
	fma.rn.f32 	%f551, %f423, %f433, %f471;
	fma.rn.f32 	%f552, %f433, %f424, %f472;
	fma.rn.f32 	%f553, %f425, %f433, %f473;
	fma.rn.f32 	%f554, %f433, %f426, %f474;
	fma.rn.f32 	%f555, %f427, %f433, %f475;
	fma.rn.f32 	%f556, %f433, %f428, %f476;
	fma.rn.f32 	%f557, %f421, %f434, %f477;
	fma.rn.f32 	%f558, %f434, %f422, %f478;
	fma.rn.f32 	%f559, %f423, %f434, %f479;
	fma.rn.f32 	%f560, %f434, %f424, %f480;
	fma.rn.f32 	%f561, %f425, %f434, %f481;
	fma.rn.f32 	%f562, %f434, %f426, %f482;
	fma.rn.f32 	%f563, %f427, %f434, %f483;
	fma.rn.f32 	%f564, %f434, %f428, %f484;
	fma.rn.f32 	%f565, %f421, %f435, %f485;
	fma.rn.f32 	%f566, %f435, %f422, %f486;
	fma.rn.f32 	%f567, %f423, %f435, %f487;
	fma.rn.f32 	%f568, %f435, %f424, %f488;
	fma.rn.f32 	%f569, %f425, %f435, %f489;
	fma.rn.f32 	%f570, %f435, %f426, %f490;
	fma.rn.f32 	%f571, %f427, %f435, %f491;
	fma.rn.f32 	%f572, %f435, %f428, %f492;
	fma.rn.f32 	%f573, %f421, %f436, %f493;
	fma.rn.f32 	%f574, %f436, %f422, %f494;
	fma.rn.f32 	%f575, %f423, %f436, %f495;
	fma.rn.f32 	%f576, %f436, %f424, %f496;
	fma.rn.f32 	%f577, %f425, %f436, %f497;
	fma.rn.f32 	%f578, %f436, %f426, %f498;
	fma.rn.f32 	%f579, %f427, %f436, %f499;
	fma.rn.f32 	%f580, %f436, %f428, %f500;
	ld.shared.v4.f32 	{%f581, %f582, %f583, %f584}, [%r51+2560];
	ld.shared.v4.f32 	{%f585, %f586, %f587, %f588}, [%r51+2576];
	ld.shared.v4.f32 	{%f589, %f590, %f591, %f592}, [%r57+2560];
	ld.shared.v4.f32 	{%f593, %f594, %f595, %f596}, [%r57+2576];
	fma.rn.f32 	%f597, %f501, %f509, %f517;
	fma.rn.f32 	%f598, %f509, %f502, %f518;
	fma.rn.f32 	%f599, %f503, %f509, %f519;
	fma.rn.f32 	%f600, %f509, %f504, %f520;
	fma.rn.f32 	%f601, %f505, %f509, %f521;
	fma.rn.f32 	%f602, %f509, %f506, %f522;
	fma.rn.f32 	%f603, %f507, %f509, %f523;
	fma.rn.f32 	%f604, %f509, %f508, %f524;
	fma.rn.f32 	%f605, %f501, %f510, %f525;
	fma.rn.f32 	%f606, %f510, %f502, %f526;
	fma.rn.f32 	%f607, %f503, %f510, %f527;
	fma.rn.f32 	%f608, %f510, %f504, %f528;
	fma.rn.f32 	%f609, %f505, %f510, %f529;
	fma.rn.f32 	%f610, %f510, %f506, %f530;
	fma.rn.f32 	%f611, %f507, %f510, %f531;
	fma.rn.f32 	%f612, %f510, %f508, %f532;
	fma.rn.f32 	%f613, %f501, %f511, %f533;
	fma.rn.f32 	%f614, %f511, %f502, %f534;
	fma.rn.f32 	%f615, %f503, %f511, %f535;
	fma.rn.f32 	%f616, %f511, %f504, %f536;
	fma.rn.f32 	%f617, %f505, %f511, %f537;
	fma.rn.f32 	%f618, %f511, %f506, %f538;
	fma.rn.f32 	%f619, %f507, %f511, %f539;
	fma.rn.f32 	%f620, %f511, %f508, %f540;
	fma.rn.f32 	%f621, %f501, %f512, %f541;
	fma.rn.f32 	%f622, %f512, %f502, %f542;
	fma.rn.f32 	%f623, %f503, %f512, %f543;
	fma.rn.f32 	%f624, %f512, %f504, %f544;
	fma.rn.f32 	%f625, %f505, %f512, %f545;
	fma.rn.f32 	%f626, %f512, %f506, %f546;
	fma.rn.f32 	%f627, %f507, %f512, %f547;
	fma.rn.f32 	%f628, %f512, %f508, %f548;
	fma.rn.f32 	%f629, %f501, %f513, %f549;
	fma.rn.f32 	%f630, %f513, %f502, %f550;
	fma.rn.f32 	%f631, %f503, %f513, %f551;
	fma.rn.f32 	%f632, %f513, %f504, %f552;
	fma.rn.f32 	%f633, %f505, %f513, %f553;
	fma.rn.f32 	%f634, %f513, %f506, %f554;
	fma.rn.f32 	%f635, %f507, %f513, %f555;
	fma.rn.f32 	%f636, %f513, %f508, %f556;
	fma.rn.f32 	%f637, %f501, %f514, %f557;
	fma.rn.f32 	%f638, %f514, %f502, %f558;
	fma.rn.f32 	%f639, %f503, %f514, %f559;
	fma.rn.f32 	%f640, %f514, %f504, %f560;
	fma.rn.f32 	%f641, %f505, %f514, %f561;
	fma.rn.f32 	%f642, %f514, %f506, %f562;
	fma.rn.f32 	%f643, %f507, %f514, %f563;
	fma.rn.f32 	%f644, %f514, %f508, %f564;
	fma.rn.f32 	%f645, %f501, %f515, %f565;
	fma.rn.f32 	%f646, %f515, %f502, %f566;
	fma.rn.f32 	%f647, %f503, %f515, %f567;
	fma.rn.f32 	%f648, %f515, %f504, %f568;
	fma.rn.f32 	%f649, %f505, %f515, %f569;
	fma.rn.f32 	%f650, %f515, %f506, %f570;
	fma.rn.f32 	%f651, %f507, %f515, %f571;
	fma.rn.f32 	%f652, %f515, %f508, %f572;
	fma.rn.f32 	%f653, %f501, %f516, %f573;
	fma.rn.f32 	%f654, %f516, %f502, %f574;
	fma.rn.f32 	%f655, %f503, %f516, %f575;
	fma.rn.f32 	%f656, %f516, %f504, %f576;
	fma.rn.f32 	%f657, %f505, %f516, %f577;
	fma.rn.f32 	%f658, %f516, %f506, %f578;
	fma.rn.f32 	%f659, %f507, %f516, %f579;
	fma.rn.f32 	%f660, %f516, %f508, %f580;
	ld.shared.v4.f32 	{%f661, %f662, %f663, %f664}, [%r51+3072];
	ld.shared.v4.f32 	{%f665, %f666, %f667, %f668}, [%r51+3088];
	ld.shared.v4.f32 	{%f669, %f670, %f671, %f672}, [%r57+3072];
	ld.shared.v4.f32 	{%f673, %f674, %f675, %f676}, [%r57+3088];
	fma.rn.f32 	%f677, %f581, %f589, %f597;
	fma.rn.f32 	%f678, %f589, %f582, %f598;
	fma.rn.f32 	%f679, %f583, %f589, %f599;
	fma.rn.f32 	%f680, %f589, %f584, %f600;
	fma.rn.f32 	%f681, %f585, %f589, %f601;
	fma.rn.f32 	%f682, %f589, %f586, %f602;
	fma.rn.f32 	%f683, %f587, %f589, %f603;
	fma.rn.f32 	%f684, %f589, %f588, %f604;
	fma.rn.f32 	%f685, %f581, %f590, %f605;
	fma.rn.f32 	%f686, %f590, %f582, %f606;
	fma.rn.f32 	%f687, %f583, %f590, %f607;
	fma.rn.f32 	%f688, %f590, %f584, %f608;
	fma.rn.f32 	%f689, %f585, %f590, %f609;
	fma.rn.f32 	%f690, %f590, %f586, %f610;
	fma.rn.f32 	%f691, %f587, %f590, %f611;
	fma.rn.f32 	%f692, %f590, %f588, %f612;
	fma.rn.f32 	%f693, %f581, %f591, %f613;
	fma.rn.f32 	%f694, %f591, %f582, %f614;
	fma.rn.f32 	%f695, %f583, %f591, %f615;
	fma.rn.f32 	%f696, %f591, %f584, %f616;
	fma.rn.f32 	%f697, %f585, %f591, %f617;
	fma.rn.f32 	%f698, %f591, %f586, %f618;
	fma.rn.f32 	%f699, %f587, %f591, %f619;
	fma.rn.f32 	%f700, %f591, %f588, %f620;
	fma.rn.f32 	%f701, %f581, %f592, %f621;
	fma.rn.f32 	%f702, %f592, %f582, %f622;
	fma.rn.f32 	%f703, %f583, %f592, %f623;
	fma.rn.f32 	%f704, %f592, %f584, %f624;
	fma.rn.f32 	%f705, %f585, %f592, %f625;
	fma.rn.f32 	%f706, %f592, %f586, %f626;
	fma.rn.f32 	%f707, %f587, %f592, %f627;
	fma.rn.f32 	%f708, %f592, %f588, %f628;
	fma.rn.f32 	%f709, %f581, %f593, %f629;
	fma.rn.f32 	%f710, %f593, %f582, %f630;
	fma.rn.f32 	%f711, %f583, %f593, %f631;
	fma.rn.f32 	%f712, %f593, %f584, %f632;
	fma.rn.f32 	%f713, %f585, %f593, %f633;
	fma.rn.f32 	%f714, %f593, %f586, %f634;
	fma.rn.f32 	%f715, %f587, %f593, %f635;
	fma.rn.f32 	%f716, %f593, %f588, %f636;
	fma.rn.f32 	%f717, %f581, %f594, %f637;
	fma.rn.f32 	%f718, %f594, %f582, %f638;
	fma.rn.f32 	%f719, %f583, %f594, %f639;
	fma.rn.f32 	%f720, %f594, %f584, %f640;
	fma.rn.f32 	%f721, %f585, %f594, %f641;
	fma.rn.f32 	%f722, %f594, %f586, %f642;
	fma.rn.f32 	%f723, %f587, %f594, %f643;
	fma.rn.f32 	%f724, %f594, %f588, %f644;
	fma.rn.f32 	%f725, %f581, %f595, %f645;
	fma.rn.f32 	%f726, %f595, %f582, %f646;
	fma.rn.f32 	%f727, %f583, %f595, %f647;
	fma.rn.f32 	%f728, %f595, %f584, %f648;
	fma.rn.f32 	%f729, %f585, %f595, %f649;
	fma.rn.f32 	%f730, %f595, %f586, %f650;
	fma.rn.f32 	%f731, %f587, %f595, %f651;
	fma.rn.f32 	%f732, %f595, %f588, %f652;
	fma.rn.f32 	%f733, %f581, %f596, %f653;
	fma.rn.f32 	%f734, %f596, %f582, %f654;
	fma.rn.f32 	%f735, %f583, %f596, %f655;
	fma.rn.f32 	%f736, %f596, %f584, %f656;
	fma.rn.f32 	%f737, %f585, %f596, %f657;
	fma.rn.f32 	%f738, %f596, %f586, %f658;
	fma.rn.f32 	%f739, %f587, %f596, %f659;
	fma.rn.f32 	%f740, %f596, %f588, %f660;
	ld.shared.v4.f32 	{%f741, %f742, %f743, %f744}, [%r51+3584];
	ld.shared.v4.f32 	{%f745, %f746, %f747, %f748}, [%r51+3600];
	ld.shared.v4.f32 	{%f749, %f750, %f751, %f752}, [%r57+3584];
	ld.shared.v4.f32 	{%f753, %f754, %f755, %f756}, [%r57+3600];
	fma.rn.f32 	%f757, %f661, %f669, %f677;
	fma.rn.f32 	%f758, %f669, %f662, %f678;
	fma.rn.f32 	%f759, %f663, %f669, %f679;
	fma.rn.f32 	%f760, %f669, %f664, %f680;
	fma.rn.f32 	%f761, %f665, %f669, %f681;
	fma.rn.f32 	%f762, %f669, %f666, %f682;
	fma.rn.f32 	%f763, %f667, %f669, %f683;
	fma.rn.f32 	%f764, %f669, %f668, %f684;
	fma.rn.f32 	%f765, %f661, %f670, %f685;
	fma.rn.f32 	%f766, %f670, %f662, %f686;
	fma.rn.f32 	%f767, %f663, %f670, %f687;
	fma.rn.f32 	%f768, %f670, %f664, %f688;
	fma.rn.f32 	%f769, %f665, %f670, %f689;
	fma.rn.f32 	%f770, %f670, %f666, %f690;
	fma.rn.f32 	%f771, %f667, %f670, %f691;
	fma.rn.f32 	%f772, %f670, %f668, %f692;
	fma.rn.f32 	%f773, %f661, %f671, %f693;
	fma.rn.f32 	%f774, %f671, %f662, %f694;
	fma.rn.f32 	%f775, %f663, %f671, %f695;
	fma.rn.f32 	%f776, %f671, %f664, %f696;
	fma.rn.f32 	%f777, %f665, %f671, %f697;
	fma.rn.f32 	%f778, %f671, %f666, %f698;
	fma.rn.f32 	%f779, %f667, %f671, %f699;
	fma.rn.f32 	%f780, %f671, %f668, %f700;
	fma.rn.f32 	%f781, %f661, %f672, %f701;
	fma.rn.f32 	%f782, %f672, %f662, %f702;
	fma.rn.f32 	%f783, %f663, %f672, %f703;
	fma.rn.f32 	%f784, %f672, %f664, %f704;
	fma.rn.f32 	%f785, %f665, %f672, %f705;
	fma.rn.f32 	%f786, %f672, %f666, %f706;
	fma.rn.f32 	%f787, %f667, %f672, %f707;
	fma.rn.f32 	%f788, %f672, %f668, %f708;
	fma.rn.f32 	%f789, %f661, %f673, %f709;
	fma.rn.f32 	%f790, %f673, %f662, %f710;
	fma.rn.f32 	%f791, %f663, %f673, %f711;
	fma.rn.f32 	%f792, %f673, %f664, %f712;
	fma.rn.f32 	%f793, %f665, %f673, %f713;
	fma.rn.f32 	%f794, %f673, %f666, %f714;
	fma.rn.f32 	%f795, %f667, %f673, %f715;
	fma.rn.f32 	%f796, %f673, %f668, %f716;
	fma.rn.f32 	%f797, %f661, %f674, %f717;
	fma.rn.f32 	%f798, %f674, %f662, %f718;
	fma.rn.f32 	%f799, %f663, %f674, %f719;
	fma.rn.f32 	%f800, %f674, %f664, %f720;
	fma.rn.f32 	%f801, %f665, %f674, %f721;
	fma.rn.f32 	%f802, %f674, %f666, %f722;
	fma.rn.f32 	%f803, %f667, %f674, %f723;
	fma.rn.f32 	%f804, %f674, %f668, %f724;
	fma.rn.f32 	%f805, %f661, %f675, %f725;
	fma.rn.f32 	%f806, %f675, %f662, %f726;
	fma.rn.f32 	%f807, %f663, %f675, %f727;
	fma.rn.f32 	%f808, %f675, %f664, %f728;
	fma.rn.f32 	%f809, %f665, %f675, %f729;
	fma.rn.f32 	%f810, %f675, %f666, %f730;
	fma.rn.f32 	%f811, %f667, %f675, %f731;
	fma.rn.f32 	%f812, %f675, %f668, %f732;
	fma.rn.f32 	%f813, %f661, %f676, %f733;
	fma.rn.f32 	%f814, %f676, %f662, %f734;
	fma.rn.f32 	%f815, %f663, %f676, %f735;
	fma.rn.f32 	%f816, %f676, %f664, %f736;
	fma.rn.f32 	%f817, %f665, %f676, %f737;
	fma.rn.f32 	%f818, %f676, %f666, %f738;
	fma.rn.f32 	%f819, %f667, %f676, %f739;
	fma.rn.f32 	%f820, %f676, %f668, %f740;
	fma.rn.f32 	%f1158, %f741, %f749, %f757;
	fma.rn.f32 	%f1157, %f749, %f742, %f758;
	fma.rn.f32 	%f1156, %f743, %f749, %f759;
	fma.rn.f32 	%f1155, %f749, %f744, %f760;
	fma.rn.f32 	%f1154, %f745, %f749, %f761;
	fma.rn.f32 	%f1153, %f749, %f746, %f762;
	fma.rn.f32 	%f1152, %f747, %f749, %f763;
	fma.rn.f32 	%f1151, %f749, %f748, %f764;
	fma.rn.f32 	%f1150, %f741, %f750, %f765;
	fma.rn.f32 	%f1149, %f750, %f742, %f766;
	fma.rn.f32 	%f1148, %f743, %f750, %f767;
	fma.rn.f32 	%f1147, %f750, %f744, %f768;
	fma.rn.f32 	%f1146, %f745, %f750, %f769;
	fma.rn.f32 	%f1145, %f750, %f746, %f770;
	fma.rn.f32 	%f1144, %f747, %f750, %f771;
	fma.rn.f32 	%f1143, %f750, %f748, %f772;
	fma.rn.f32 	%f1142, %f741, %f751, %f773;
	fma.rn.f32 	%f1141, %f751, %f742, %f774;
	fma.rn.f32 	%f1140, %f743, %f751, %f775;
	fma.rn.f32 	%f1139, %f751, %f744, %f776;
	fma.rn.f32 	%f1138, %f745, %f751, %f777;
	fma.rn.f32 	%f1137, %f751, %f746, %f778;
	fma.rn.f32 	%f1136, %f747, %f751, %f779;
	fma.rn.f32 	%f1135, %f751, %f748, %f780;
	fma.rn.f32 	%f1134, %f741, %f752, %f781;
	fma.rn.f32 	%f1133, %f752, %f742, %f782;
	fma.rn.f32 	%f1132, %f743, %f752, %f783;
	fma.rn.f32 	%f1131, %f752, %f744, %f784;
	fma.rn.f32 	%f1130, %f745, %f752, %f785;
	fma.rn.f32 	%f1129, %f752, %f746, %f786;
	fma.rn.f32 	%f1128, %f747, %f752, %f787;
	fma.rn.f32 	%f1127, %f752, %f748, %f788;
	fma.rn.f32 	%f1126, %f741, %f753, %f789;
	fma.rn.f32 	%f1125, %f753, %f742, %f790;
	fma.rn.f32 	%f1124, %f743, %f753, %f791;
	fma.rn.f32 	%f1123, %f753, %f744, %f792;
	fma.rn.f32 	%f1122, %f745, %f753, %f793;
	fma.rn.f32 	%f1121, %f753, %f746, %f794;
	fma.rn.f32 	%f1120, %f747, %f753, %f795;
	fma.rn.f32 	%f1119, %f753, %f748, %f796;
	fma.rn.f32 	%f1118, %f741, %f754, %f797;
	fma.rn.f32 	%f1117, %f754, %f742, %f798;
	fma.rn.f32 	%f1116, %f743, %f754, %f799;
	fma.rn.f32 	%f1115, %f754, %f744, %f800;
	fma.rn.f32 	%f1114, %f745, %f754, %f801;
	fma.rn.f32 	%f1113, %f754, %f746, %f802;
	fma.rn.f32 	%f1112, %f747, %f754, %f803;
	fma.rn.f32 	%f1111, %f754, %f748, %f804;
	fma.rn.f32 	%f1110, %f741, %f755, %f805;
	fma.rn.f32 	%f1109, %f755, %f742, %f806;
	fma.rn.f32 	%f1108, %f743, %f755, %f807;
	fma.rn.f32 	%f1107, %f755, %f744, %f808;
	fma.rn.f32 	%f1106, %f745, %f755, %f809;
	fma.rn.f32 	%f1105, %f755, %f746, %f810;
	fma.rn.f32 	%f1104, %f747, %f755, %f811;
	fma.rn.f32 	%f1103, %f755, %f748, %f812;
	fma.rn.f32 	%f1102, %f741, %f756, %f813;
	fma.rn.f32 	%f1101, %f756, %f742, %f814;
	fma.rn.f32 	%f1100, %f743, %f756, %f815;
	fma.rn.f32 	%f1099, %f756, %f744, %f816;
	fma.rn.f32 	%f1098, %f745, %f756, %f817;
	fma.rn.f32 	%f1097, %f756, %f746, %f818;
	fma.rn.f32 	%f1096, %f747, %f756, %f819;
	fma.rn.f32 	%f1095, %f756, %f748, %f820;
	shl.b32 	%r58, %r94, 2;
	not.b32 	%r59, %r58;
	and.b32  	%r60, %r59, 4096;
	add.s32 	%r96, %r33, %r60;
	add.s32 	%r97, %r35, %r60;
	add.s32 	%r64, %r96, %r32;
	st.shared.v4.f32 	[%r64], {%f257, %f258, %f259, %f260};
	add.s32 	%r65, %r97, %r32;
	st.shared.v4.f32 	[%r65], {%f253, %f254, %f255, %f256};
	bar.sync 	0;
	add.s32 	%r66, %r96, %r50;
	ld.shared.v4.f32 	{%f1023, %f1024, %f1025, %f1026}, [%r66];
	ld.shared.v4.f32 	{%f1022, %f1021, %f1020, %f1019}, [%r66+16];
	add.s32 	%r67, %r97, %r56;
	ld.shared.v4.f32 	{%f1015, %f1016, %f1017, %f1018}, [%r67];
	ld.shared.v4.f32 	{%f1030, %f1029, %f1028, %f1027}, [%r67+16];
	add.s32 	%r95, %r95, 8;
	add.s32 	%r94, %r94, 1024;
	add.s64 	%rd64, %rd64, %rd5;
	add.s64 	%rd63, %rd63, %rd7;
	setp.lt.s32 	%p2, %r95, %r14;
	@%p2 bra 	$L__BB0_2;
$L__BB0_3:
	ld.param.f32 	%f1014, [_Z10sgemm_hugeiiiPfS_S_ff_param_7];
	ld.param.f32 	%f1013, [_Z10sgemm_hugeiiiPfS_S_ff_param_6];
	ld.param.u64 	%rd62, [_Z10sgemm_hugeiiiPfS_S_ff_param_5];
	ld.param.u32 	%r93, [_Z10sgemm_hugeiiiPfS_S_ff_param_0];
	cvta.to.global.u64 	%rd30, %rd62;
	mov.u32 	%r68, %tid.x;
	shl.b32 	%r69, %r68, 1;
	and.b32  	%r70, %r69, 56;
	shr.u32 	%r71, %r68, 1;
	and.b32  	%r72, %r71, 64;
	or.b32  	%r73, %r70, %r72;
	mov.u32 	%r74, %ctaid.x;
	shl.b32 	%r75, %r74, 7;
	or.b32  	%r76, %r73, %r75;
	cvt.s64.s32 	%rd31, %r76;
	and.b32  	%r77, %r68, 96;
	shl.b32 	%r78, %r68, 3;
	and.b32  	%r79, %r78, 24;
	or.b32  	%r80, %r77, %r79;
	mov.u32 	%r81, %ctaid.y;
	shl.b32 	%r82, %r81, 7;
	or.b32  	%r83, %r80, %r82;
	mul.lo.s32 	%r84, %r83, %r93;
	cvt.s64.s32 	%rd32, %r84;
	add.s64 	%rd33, %rd32, %rd31;
	shl.b64 	%rd34, %rd33, 2;
	add.s64 	%rd35, %rd30, %rd34;
	ld.global.v4.f32 	{%f821, %f822, %f823, %f824}, [%rd35];
	mul.wide.s32 	%rd36, %r76, 4;
	add.s64 	%rd37, %rd30, %rd36;
	mul.wide.s32 	%rd38, %r84, 4;
	add.s64 	%rd39, %rd37, %rd38;
	ld.global.v4.f32 	{%f825, %f826, %f827, %f828}, [%rd39+16];
	add.s32 	%r85, %r84, %r93;
	mul.wide.s32 	%rd40, %r85, 4;
	add.s64 	%rd41, %rd37, %rd40;
	ld.global.v4.f32 	{%f829, %f830, %f831, %f832}, [%rd41];
	mul.wide.s32 	%rd42, %r93, 4;
	add.s64 	%rd43, %rd39, %rd42;
	ld.global.v4.f32 	{%f833, %f834, %f835, %f836}, [%rd43+16];
	add.s32 	%r86, %r85, %r93;
	mul.wide.s32 	%rd44, %r86, 4;
	add.s64 	%rd45, %rd37, %rd44;
	ld.global.v4.f32 	{%f837, %f838, %f839, %f840}, [%rd45];
	add.s64 	%rd46, %rd43, %rd42;
	ld.global.v4.f32 	{%f841, %f842, %f843, %f844}, [%rd46+16];
	add.s32 	%r87, %r86, %r93;
	mul.wide.s32 	%rd47, %r87, 4;
	add.s64 	%rd48, %rd37, %rd47;
	ld.global.v4.f32 	{%f845, %f846, %f847, %f848}, [%rd48];
	add.s64 	%rd49, %rd46, %rd42;
	ld.global.v4.f32 	{%f849, %f850, %f851, %f852}, [%rd49+16];
	add.s32 	%r88, %r87, %r93;
	mul.wide.s32 	%rd50, %r88, 4;
	add.s64 	%rd51, %rd37, %rd50;
	ld.global.v4.f32 	{%f853, %f854, %f855, %f856}, [%rd51];
	add.s64 	%rd52, %rd49, %rd42;
	ld.global.v4.f32 	{%f857, %f858, %f859, %f860}, [%rd52+16];
	add.s32 	%r89, %r88, %r93;
	mul.wide.s32 	%rd53, %r89, 4;
	add.s64 	%rd54, %rd37, %rd53;
	ld.global.v4.f32 	{%f861, %f862, %f863, %f864}, [%rd54];
	add.s64 	%rd55, %rd52, %rd42;
	ld.global.v4.f32 	{%f865, %f866, %f867, %f868}, [%rd55+16];
	add.s32 	%r90, %r89, %r93;
	mul.wide.s32 	%rd56, %r90, 4;
	add.s64 	%rd57, %rd37, %rd56;
	ld.global.v4.f32 	{%f869, %f870, %f871, %f872}, [%rd57];
	add.s64 	%rd58, %rd55, %rd42;
	ld.global.v4.f32 	{%f873, %f874, %f875, %f876}, [%rd58+16];
	add.s32 	%r91, %r90, %r93;
	mul.wide.s32 	%rd59, %r91, 4;
	add.s64 	%rd60, %rd37, %rd59;
	ld.global.v4.f32 	{%f877, %f878, %f879, %f880}, [%rd60];
	add.s64 	%rd61, %rd58, %rd42;
	ld.global.v4.f32 	{%f881, %f882, %f883, %f884}, [%rd61+16];
	mul.f32 	%f885, %f1014, %f821;
	fma.rn.f32 	%f886, %f1013, %f1158, %f885;
	mul.f32 	%f887, %f1014, %f822;
	fma.rn.f32 	%f888, %f1013, %f1157, %f887;
	mul.f32 	%f889, %f1014, %f823;
	fma.rn.f32 	%f890, %f1013, %f1156, %f889;
	mul.f32 	%f891, %f1014, %f824;
	fma.rn.f32 	%f892, %f1013, %f1155, %f891;
	mul.f32 	%f893, %f1014, %f825;
	fma.rn.f32 	%f894, %f1013, %f1154, %f893;
	mul.f32 	%f895, %f1014, %f826;
	fma.rn.f32 	%f896, %f1013, %f1153, %f895;
	mul.f32 	%f897, %f1014, %f827;
	fma.rn.f32 	%f898, %f1013, %f1152, %f897;
	mul.f32 	%f899, %f1014, %f828;
	fma.rn.f32 	%f900, %f1013, %f1151, %f899;
	mul.f32 	%f901, %f1014, %f829;
	fma.rn.f32 	%f902, %f1013, %f1150, %f901;
	mul.f32 	%f903, %f1014, %f830;
	fma.rn.f32 	%f904, %f1013, %f1149, %f903;
	mul.f32 	%f905, %f1014, %f831;
	fma.rn.f32 	%f906, %f1013, %f1148, %f905;
	mul.f32 	%f907, %f1014, %f832;
	fma.rn.f32 	%f908, %f1013, %f1147, %f907;
	mul.f32 	%f909, %f1014, %f833;
	fma.rn.f32 	%f910, %f1013, %f1146, %f909;
	mul.f32 	%f911, %f1014, %f834;
	fma.rn.f32 	%f912, %f1013, %f1145, %f911;
	mul.f32 	%f913, %f1014, %f835;
	fma.rn.f32 	%f914, %f1013, %f1144, %f913;
	mul.f32 	%f915, %f1014, %f836;
	fma.rn.f32 	%f916, %f1013, %f1143, %f915;
	mul.f32 	%f917, %f1014, %f837;
	fma.rn.f32 	%f918, %f1013, %f1142, %f917;
	mul.f32 	%f919, %f1014, %f838;
	fma.rn.f32 	%f920, %f1013, %f1141, %f919;
	mul.f32 	%f921, %f1014, %f839;
	fma.rn.f32 	%f922, %f1013, %f1140, %f921;
	mul.f32 	%f923, %f1014, %f840;
	fma.rn.f32 	%f924, %f1013, %f1139, %f923;
	mul.f32 	%f925, %f1014, %f841;
	fma.rn.f32 	%f926, %f1013, %f1138, %f925;
	mul.f32 	%f927, %f1014, %f842;
	fma.rn.f32 	%f928, %f1013, %f1137, %f927;
	mul.f32 	%f929, %f1014, %f843;
	fma.rn.f32 	%f930, %f1013, %f1136, %f929;
	mul.f32 	%f931, %f1014, %f844;
	fma.rn.f32 	%f932, %f1013, %f1135, %f931;
	mul.f32 	%f933, %f1014, %f845;
	fma.rn.f32 	%f934, %f1013, %f1134, %f933;
	mul.f32 	%f935, %f1014, %f846;
	fma.rn.f32 	%f936, %f1013, %f1133, %f935;
	mul.f32 	%f937, %f1014, %f847;
	fma.rn.f32 	%f938, %f1013, %f1132, %f937;
	mul.f32 	%f939, %f1014, %f848;
	fma.rn.f32 	%f940, %f1013, %f1131, %f939;
	mul.f32 	%f941, %f1014, %f849;
	fma.rn.f32 	%f942, %f1013, %f1130, %f941;
	mul.f32 	%f943, %f1014, %f850;
	fma.rn.f32 	%f944, %f1013, %f1129, %f943;
	mul.f32 	%f945, %f1014, %f851;
	fma.rn.f32 	%f946, %f1013, %f1128, %f945;
	mul.f32 	%f947, %f1014, %f852;
	fma.rn.f32 	%f948, %f1013, %f1127, %f947;
	mul.f32 	%f949, %f1014, %f853;
	fma.rn.f32 	%f950, %f1013, %f1126, %f949;
	mul.f32 	%f951, %f1014, %f854;
	fma.rn.f32 	%f952, %f1013, %f1125, %f951;
	mul.f32 	%f953, %f1014, %f855;
	fma.rn.f32 	%f954, %f1013, %f1124, %f953;
	mul.f32 	%f955, %f1014, %f856;
	fma.rn.f32 	%f956, %f1013, %f1123, %f955;
	mul.f32 	%f957, %f1014, %f857;
	fma.rn.f32 	%f958, %f1013, %f1122, %f957;
	mul.f32 	%f959, %f1014, %f858;
	fma.rn.f32 	%f960, %f1013, %f1121, %f959;
	mul.f32 	%f961, %f1014, %f859;
	fma.rn.f32 	%f962, %f1013, %f1120, %f961;
	mul.f32 	%f963, %f1014, %f860;
	fma.rn.f32 	%f964, %f1013, %f1119, %f963;
	mul.f32 	%f965, %f1014, %f861;
	fma.rn.f32 	%f966, %f1013, %f1118, %f965;
	mul.f32 	%f967, %f1014, %f862;
	fma.rn.f32 	%f968, %f1013, %f1117, %f967;
	mul.f32 	%f969, %f1014, %f863;
	fma.rn.f32 	%f970, %f1013, %f1116, %f969;
	mul.f32 	%f971, %f1014, %f864;
	fma.rn.f32 	%f972, %f1013, %f1115, %f971;
	mul.f32 	%f973, %f1014, %f865;
	fma.rn.f32 	%f974, %f1013, %f1114, %f973;
	mul.f32 	%f975, %f1014, %f866;
	fma.rn.f32 	%f976, %f1013, %f1113, %f975;
	mul.f32 	%f977, %f1014, %f867;
	fma.rn.f32 	%f978, %f1013, %f1112, %f977;
	mul.f32 	%f979, %f1014, %f868;
	fma.rn.f32 	%f980, %f1013, %f1111, %f979;
	mul.f32 	%f981, %f1014, %f869;
	fma.rn.f32 	%f982, %f1013, %f1110, %f981;
	mul.f32 	%f983, %f1014, %f870;
	fma.rn.f32 	%f984, %f1013, %f1109, %f983;
	mul.f32 	%f985, %f1014, %f871;
	fma.rn.f32 	%f986, %f1013, %f1108, %f985;
	mul.f32 	%f987, %f1014, %f872;
	fma.rn.f32 	%f988, %f1013, %f1107, %f987;
	mul.f32 	%f989, %f1014, %f873;
	fma.rn.f32 	%f990, %f1013, %f1106, %f989;
	mul.f32 	%f991, %f1014, %f874;
	fma.rn.f32 	%f992, %f1013, %f1105, %f991;
	mul.f32 	%f993, %f1014, %f875;
	fma.rn.f32 	%f994, %f1013, %f1104, %f993;
	mul.f32 	%f995, %f1014, %f876;
	fma.rn.f32 	%f996, %f1013, %f1103, %f995;
	mul.f32 	%f997, %f1014, %f877;
	fma.rn.f32 	%f998, %f1013, %f1102, %f997;
	mul.f32 	%f999, %f1014, %f878;
	fma.rn.f32 	%f1000, %f1013, %f1101, %f999;
	mul.f32 	%f1001, %f1014, %f879;
	fma.rn.f32 	%f1002, %f1013, %f1100, %f1001;
	mul.f32 	%f1003, %f1014, %f880;
	fma.rn.f32 	%f1004, %f1013, %f1099, %f1003;
	mul.f32 	%f1005, %f1014, %f881;
	fma.rn.f32 	%f1006, %f1013, %f1098, %f1005;
	mul.f32 	%f1007, %f1014, %f882;
	fma.rn.f32 	%f1008, %f1013, %f1097, %f1007;
	mul.f32 	%f1009, %f1014, %f883;
	fma.rn.f32 	%f1010, %f1013, %f1096, %f1009;
	mul.f32 	%f1011, %f1014, %f884;
	fma.rn.f32 	%f1012, %f1013, %f1095, %f1011;
	st.global.v4.f32 	[%rd35], {%f886, %f888, %f890, %f892};
	st.global.v4.f32 	[%rd39+16], {%f894, %f896, %f898, %f900};
	st.global.v4.f32 	[%rd41], {%f902, %f904, %f906, %f908};
	st.global.v4.f32 	[%rd43+16], {%f910, %f912, %f914, %f916};
	st.global.v4.f32 	[%rd45], {%f918, %f920, %f922, %f924};
	st.global.v4.f32 	[%rd46+16], {%f926, %f928, %f930, %f932};
	st.global.v4.f32 	[%rd48], {%f934, %f936, %f938, %f940};
	st.global.v4.f32 	[%rd49+16], {%f942, %f944, %f946, %f948};
	st.global.v4.f32 	[%rd51], {%f950, %f952, %f954, %f956};
	st.global.v4.f32 	[%rd52+16], {%f958, %f960, %f962, %f964};
	st.global.v4.f32 	[%rd54], {%f966, %f968, %f970, %f972};
	st.global.v4.f32 	[%rd55+16], {%f974, %f976, %f978, %f980};
	st.global.v4.f32 	[%rd57], {%f982, %f984, %f986, %f988};
	st.global.v4.f32 	[%rd58+16], {%f990, %f992, %f994, %f996};
	st.global.v4.f32 	[%rd60], {%f998, %f1000, %f1002, %f1004};
	st.global.v4.f32 	[%rd61+16], {%f1006, %f1008, %f1010, %f1012};
	ret;

}


// ===== COMPILED SASS (sm_100) =====

	.target	sm_100

	.elftype	@"ET_EXEC"


//--------------------- .note.nv.tkinfo           --------------------------
	.section	.note.nv.tkinfo,"",@"SHT_NOTE"
	.sectionflags	@"SHF_NOTE_NV_TKINFO"
	.tkinfo
        /*0018*/ 	.word	0x00000002
        /*0030*/ 	.string	""
        /*0030*/ 	.string	"ptxas"
        /*0030*/ 	.string	"Cuda compilation tools, release 13.0, V13.0.88"
        /*0030*/ 	.string	"Build cuda_13.0.r13.0/compiler.36424714_0"
        /*0030*/ 	.string	"-arch sm_100 -m 64 "



//--------------------- .note.nv.cuinfo           --------------------------
	.section	.note.nv.cuinfo,"",@"SHT_NOTE"
	.sectionflags	@"SHF_NOTE_NV_CUINFO"
        /*0018*/ 	.short	0x0002
        /*001a*/ 	.short	0x0064
        /*001c*/ 	.short	0x0082
	.zero		2


//--------------------- .nv.info                  --------------------------
	.section	.nv.info,"",@"SHT_CUDA_INFO"
	.align	4


	//----- nvinfo : EIATTR_REGCOUNT
	.align		4
        /*0000*/ 	.byte	0x04, 0x2f
        /*0002*/ 	.short	(.L_1 - .L_0)
	.align		4
.L_0:
        /*0004*/ 	.word	index@(_Z10sgemm_hugeiiiPfS_S_ff)
        /*0008*/ 	.word	0x00000086


	//----- nvinfo : EIATTR_FRAME_SIZE
	.align		4
.L_1:
        /*000c*/ 	.byte	0x04, 0x11
        /*000e*/ 	.short	(.L_3 - .L_2)
	.align		4
.L_2:
        /*0010*/ 	.word	index@(_Z10sgemm_hugeiiiPfS_S_ff)
        /*0014*/ 	.word	0x00000000


	//----- nvinfo : EIATTR_MIN_STACK_SIZE
	.align		4
.L_3:
        /*0018*/ 	.byte	0x04, 0x12
        /*001a*/ 	.short	(.L_5 - .L_4)
	.align		4
.L_4:
        /*001c*/ 	.word	index@(_Z10sgemm_hugeiiiPfS_S_ff)
        /*0020*/ 	.word	0x00000000
.L_5:


//--------------------- .nv.compat                --------------------------
	.section	.nv.compat,"",@"SHT_CUDA_COMPAT_INFO"
	.align	4
        /*0000*/ 	.byte	0x02, 0x09, 0x00, 0x00, 0x02, 0x02, 0x01, 0x00, 0x02, 0x05, 0x05, 0x00, 0x03, 0x07, 0x01, 0x01
        /*0010*/ 	.byte	0x02, 0x03, 0x00, 0x00, 0x02, 0x06, 0x01, 0x00, 0x04, 0x0b, 0x08, 0x00, 0x09, 0x00, 0x00, 0x00
        /*0020*/ 	.byte	0x00, 0x00, 0x00, 0x00


//--------------------- .nv.info._Z10sgemm_hugeiiiPfS_S_ff --------------------------
	.section	.nv.info._Z10sgemm_hugeiiiPfS_S_ff,"",@"SHT_CUDA_INFO"
	.sectionflags	@""
	.align	4


	//----- nvinfo : EIATTR_CUDA_API_VERSION
	.align		4
        /*0000*/ 	.byte	0x04, 0x37
        /*0002*/ 	.short	(.L_7 - .L_6)
.L_6:
        /*0004*/ 	.word	0x00000082


	//----- nvinfo : EIATTR_KPARAM_INFO
	.align		4
.L_7:
        /*0008*/ 	.byte	0x04, 0x17
        /*000a*/ 	.short	(.L_9 - .L_8)
.L_8:
        /*000c*/ 	.word	0x00000000
        /*0010*/ 	.short	0x0007
        /*0012*/ 	.short	0x002c
        /*0014*/ 	.byte	0x00, 0xf0, 0x11, 0x00


	//----- nvinfo : EIATTR_KPARAM_INFO
	.align		4
.L_9:
        /*0018*/ 	.byte	0x04, 0x17
        /*001a*/ 	.short	(.L_11 - .L_10)
.L_10:
        /*001c*/ 	.word	0x00000000
        /*0020*/ 	.short	0x0006
        /*0022*/ 	.short	0x0028
        /*0024*/ 	.byte	0x00, 0xf0, 0x11, 0x00


	//----- nvinfo : EIATTR_KPARAM_INFO
	.align		4
.L_11:
        /*0028*/ 	.byte	0x04, 0x17
        /*002a*/ 	.short	(.L_13 - .L_12)
.L_12:
        /*002c*/ 	.word	0x00000000
        /*0030*/ 	.short	0x0005
        /*0032*/ 	.short	0x0020
        /*0034*/ 	.byte	0x00, 0xf5, 0x21, 0x00


	//----- nvinfo : EIATTR_KPARAM_INFO
	.align		4
.L_13:
        /*0038*/ 	.byte	0x04, 0x17
        /*003a*/ 	.short	(.L_15 - .L_14)
.L_14:
        /*003c*/ 	.word	0x00000000
        /*0040*/ 	.short	0x0004
        /*0042*/ 	.short	0x0018
        /*0044*/ 	.byte	0x00, 0xf5, 0x21, 0x00


	//----- nvinfo : EIATTR_KPARAM_INFO
	.align		4
.L_15:
        /*0048*/ 	.byte	0x04, 0x17
        /*004a*/ 	.short	(.L_17 - .L_16)
.L_16:
        /*004c*/ 	.word	0x00000000
        /*0050*/ 	.short	0x0003
        /*0052*/ 	.short	0x0010
        /*0054*/ 	.byte	0x00, 0xf5, 0x21, 0x00


	//----- nvinfo : EIATTR_KPARAM_INFO
	.align		4
.L_17:
        /*0058*/ 	.byte	0x04, 0x17
        /*005a*/ 	.short	(.L_19 - .L_18)
.L_18:
        /*005c*/ 	.word	0x00000000
        /*0060*/ 	.short	0x0002
        /*0062*/ 	.short	0x0008
        /*0064*/ 	.byte	0x00, 0xf0, 0x11, 0x00


	//----- nvinfo : EIATTR_KPARAM_INFO
	.align		4
.L_19:
        /*0068*/ 	.byte	0x04, 0x17
        /*006a*/ 	.short	(.L_21 - .L_20)
.L_20:
        /*006c*/ 	.word	0x00000000
        /*0070*/ 	.short	0x0001
        /*0072*/ 	.short	0x0004
        /*0074*/ 	.byte	0x00, 0xf0, 0x11, 0x00


	//----- nvinfo : EIATTR_KPARAM_INFO
	.align		4
.L_21:
        /*0078*/ 	.byte	0x04, 0x17
        /*007a*/ 	.short	(.L_23 - .L_22)
.L_22:
        /*007c*/ 	.word	0x00000000
        /*0080*/ 	.short	0x0000
        /*0082*/ 	.short	0x0000
        /*0084*/ 	.byte	0x00, 0xf0, 0x11, 0x00


	//----- nvinfo : EIATTR_SPARSE_MMA_MASK
	.align		4
.L_23:
        /*0088*/ 	.byte	0x03, 0x50
        /*008a*/ 	.short	0x0000


	//----- nvinfo : EIATTR_MAXREG_COUNT
	.align		4
        /*008c*/ 	.byte	0x03, 0x1b
        /*008e*/ 	.short	0x00ff


	//----- nvinfo : EIATTR_NUM_BARRIERS
	.align		4
        /*0090*/ 	.byte	0x02, 0x4c
        /*0092*/ 	.byte	0x01
	.zero		1


	//----- nvinfo : EIATTR_MERCURY_ISA_VERSION
	.align		4
        /*0094*/ 	.byte	0x03, 0x5f
        /*0096*/ 	.short	0x0101


	//----- nvinfo : EIATTR_VRC_CTA_INIT_COUNT
	.align		4
        /*0098*/ 	.byte	0x02, 0x4a
	.zero		1
	.zero		1


	//----- nvinfo : EIATTR_EXIT_INSTR_OFFSETS
	.align		4
        /*009c*/ 	.byte	0x04, 0x1c
        /*009e*/ 	.short	(.L_25 - .L_24)


	//   ....[0]....
.L_24:
        /*00a0*/ 	.word	0x00003890


	//----- nvinfo : EIATTR_MAX_THREADS
	.align		4
.L_25:
        /*00a4*/ 	.byte	0x04, 0x05
        /*00a6*/ 	.short	(.L_27 - .L_26)
.L_26:
        /*00a8*/ 	.word	0x00000100
        /*00ac*/ 	.word	0x00000001
        /*00b0*/ 	.word	0x00000001


	//----- nvinfo : EIATTR_CBANK_PARAM_SIZE
	.align		4
.L_27:
        /*00b4*/ 	.byte	0x03, 0x19
        /*00b6*/ 	.short	0x0030


	//----- nvinfo : EIATTR_PARAM_CBANK
	.align		4
        /*00b8*/ 	.byte	0x04, 0x0a
        /*00ba*/ 	.short	(.L_29 - .L_28)
	.align		4
.L_28:
        /*00bc*/ 	.word	index@(.nv.constant0._Z10sgemm_hugeiiiPfS_S_ff)
        /*00c0*/ 	.short	0x0380
        /*00c2*/ 	.short	0x0030


	//----- nvinfo : EIATTR_SW_WAR
	.align		4
.L_29:
        /*00c4*/ 	.byte	0x04, 0x36
        /*00c6*/ 	.short	(.L_31 - .L_30)
.L_30:
        /*00c8*/ 	.word	0x00000008
.L_31:


//--------------------- .nv.callgraph             --------------------------
	.section	.nv.callgraph,"",@"SHT_CUDA_CALLGRAPH"
	.align	4
	.sectionentsize	8
	.align		4
        /*0000*/ 	.word	0x00000000
	.align		4
        /*0004*/ 	.word	0xffffffff
	.align		4
        /*0008*/ 	.word	0x00000000
	.align		4
        /*000c*/ 	.word	0xfffffffe
	.align		4
        /*0010*/ 	.word	0x00000000
	.align		4
        /*0014*/ 	.word	0xfffffffd
	.align		4
        /*0018*/ 	.word	0x00000000
	.align		4
        /*001c*/ 	.word	0xfffffffc


//--------------------- .text._Z10sgemm_hugeiiiPfS_S_ff --------------------------
	.section	.text._Z10sgemm_hugeiiiPfS_S_ff,"ax",@progbits
	.align	128
        .global         _Z10sgemm_hugeiiiPfS_S_ff
        .type           _Z10sgemm_hugeiiiPfS_S_ff,@function
        .size           _Z10sgemm_hugeiiiPfS_S_ff,(.L_x_3 - _Z10sgemm_hugeiiiPfS_S_ff)
        .other          _Z10sgemm_hugeiiiPfS_S_ff,@"STO_CUDA_ENTRY STV_DEFAULT"
_Z10sgemm_hugeiiiPfS_S_ff:
.text._Z10sgemm_hugeiiiPfS_S_ff:
[----:B------:R-:W-:Y:S01]  /*0000*/  LDC R1, c[0x0][0x37c] ;  /* 0x0000df00ff017b82 */ /* 0x000fe20000000800 */
[----:B------:R-:W0:Y:S07]  /*0010*/  S2R R55, SR_TID.X ;  /* 0x0000000000377919 */ /* 0x000e2e0000002100 */
[----:B------:R-:W1:Y:S01]  /*0020*/  LDC.64 R24, c[0x0][0x380] ;  /* 0x0000e000ff187b82 */ /* 0x000e620000000a00 */
[----:B------:R-:W2:Y:S01]  /*0030*/  LDCU.128 UR8, c[0x0][0x390] ;  /* 0x00007200ff0877ac */ /* 0x000ea20008000c00 */
[----:B------:R-:W3:Y:S01]  /*0040*/  S2R R54, SR_CTAID.X ;  /* 0x0000000000367919 */ /* 0x000ee20000002500 */
[----:B------:R-:W4:Y:S01]  /*0050*/  LDCU.64 UR12, c[0x0][0x358] ;  /* 0x00006b00ff0c77ac */ /* 0x000f220008000a00 */
[----:B------:R-:W5:Y:S04]  /*0060*/  S2R R53, SR_CTAID.Y ;  /* 0x0000000000357919 */ /* 0x000f680000002600 */
[----:B------:R-:W4:Y:S01]  /*0070*/  S2UR UR7, SR_CgaCtaId ;  /* 0x00000000000779c3 */ /* 0x000f220000008800 */
[----:B------:R-:W-:Y:S01]  /*0080*/  UMOV UR4, 0x400 ;  /* 0x0000040000047882 */ /* 0x000fe20000000000 */
[----:B------:R-:W4:Y:S01]  /*0090*/  LDCU UR14, c[0x0][0x388] ;  /* 0x00007100ff0e77ac */ /* 0x000f220008000800 */
[----:B0-----:R-:W-:-:S02]  /*00a0*/  SHF.R.U32.HI R0, RZ, 0x5, R55 ;  /* 0x00000005ff007819 */ /* 0x001fc40000011637 */
[----:B------:R-:W-:Y:S02]  /*00b0*/  SHF.L.U32 R52, R55, 0x2, RZ ;  /* 0x0000000237347819 */ /* 0x000fe400000006ff */
[----:B---3--:R-:W-:Y:S01]  /*00c0*/  SHF.L.U32 R3, R54, 0x7, RZ ;  /* 0x0000000736037819 */ /* 0x008fe200000006ff */
[----:B-1----:R-:W-:Y:S01]  /*00d0*/  IMAD R4, R0, R24, RZ ;  /* 0x0000001800047224 */ /* 0x002fe200078e02ff */
[----:B------:R-:W-:Y:S01]  /*00e0*/  LOP3.LUT R2, R52, 0x7c, RZ, 0xc0, !PT ;  /* 0x0000007c34027812 */ /* 0x000fe200078ec0ff */
[----:B------:R-:W-:Y:S01]  /*00f0*/  IMAD R5, R0, R25, RZ ;  /* 0x0000001900057224 */ /* 0x000fe200078e02ff */
[----:B------:R-:W-:Y:S02]  /*0100*/  LOP3.LUT R7, R3, 0x7c, R52, 0xf8, !PT ;  /* 0x0000007c03077812 */ /* 0x000fe400078ef834 */
[----:B-----5:R-:W-:Y:S02]  /*0110*/  LEA R2, R53, R2, 0x7 ;  /* 0x0000000235027211 */ /* 0x020fe400078e38ff */
[----:B------:R-:W-:-:S02]  /*0120*/  IADD3 R0, P1, PT, R4, R7, RZ ;  /* 0x0000000704007210 */ /* 0x000fc40007f3e0ff */
[----:B------:R-:W-:Y:S02]  /*0130*/  SHF.R.S32.HI R4, RZ, 0x1f, R4 ;  /* 0x0000001fff047819 */ /* 0x000fe40000011404 */
[----:B------:R-:W-:Y:S02]  /*0140*/  IADD3 R6, P0, PT, R2, R5, RZ ;  /* 0x0000000502067210 */ /* 0x000fe40007f1e0ff */
[----:B------:R-:W-:Y:S02]  /*0150*/  LEA.HI.X.SX32 R3, R3, R4, 0x1, P1 ;  /* 0x0000000403037211 */ /* 0x000fe400008f0eff */
[----:B------:R-:W-:Y:S02]  /*0160*/  SHF.L.U32 R22, R0, 0x2, RZ ;  /* 0x0000000200167819 */ /* 0x000fe400000006ff */
[----:B------:R-:W-:Y:S02]  /*0170*/  LEA.HI.X.SX32 R5, R5, RZ, 0x1, P0 ;  /* 0x000000ff05057211 */ /* 0x000fe400000f0eff */
[----:B------:R-:W-:-:S02]  /*0180*/  SHF.L.U32 R20, R6, 0x2, RZ ;  /* 0x0000000206147819 */ /* 0x000fc400000006ff */
[----:B------:R-:W-:Y:S02]  /*0190*/  SHF.L.U64.HI R23, R0, 0x2, R3 ;  /* 0x0000000200177819 */ /* 0x000fe40000010203 */
[----:B--2---:R-:W-:Y:S02]  /*01a0*/  IADD3 R2, P1, PT, R22, UR8, RZ ;  /* 0x0000000816027c10 */ /* 0x004fe4000ff3e0ff */
[----:B------:R-:W-:Y:S02]  /*01b0*/  SHF.L.U64.HI R21, R6, 0x2, R5 ;  /* 0x0000000206157819 */ /* 0x000fe40000010205 */
[----:B------:R-:W-:Y:S02]  /*01c0*/  IADD3 R4, P0, PT, R20, UR10, RZ ;  /* 0x0000000a14047c10 */ /* 0x000fe4000ff1e0ff */
[----:B------:R-:W-:Y:S02]  /*01d0*/  IADD3.X R3, PT, PT, R23, UR9, RZ, P1, !PT ;  /* 0x0000000917037c10 */ /* 0x000fe40008ffe4ff */
[----:B------:R-:W-:-:S03]  /*01e0*/  IADD3.X R5, PT, PT, R21, UR11, RZ, P0, !PT ;  /* 0x0000000b15057c10 */ /* 0x000fc600087fe4ff */
[----:B----4-:R0:W2:Y:S04]  /*01f0*/  LDG.E.128 R28, desc[UR12][R2.64] ;  /* 0x0000000c021c7981 */ /* 0x0100a8000c1e1d00 */
[----:B------:R1:W3:Y:S01]  /*0200*/  LDG.E.128 R32, desc[UR12][R4.64] ;  /* 0x0000000c04207981 */ /* 0x0002e2000c1e1d00 */
[----:B------:R-:W-:Y:S01]  /*0210*/  UIADD3 UR5, UPT, UPT, UR4, 0x2000, URZ ;  /* 0x0000200004057890 */ /* 0x000fe2000fffe0ff */
[C---:B------:R-:W-:Y:S01]  /*0220*/  SHF.L.U32 R76, R55.reuse, 0x1, RZ ;  /* 0x00000001374c7819 */ /* 0x040fe200000006ff */
[----:B------:R-:W-:Y:S01]  /*0230*/  UISETP.GE.AND UP0, UPT, UR14, 0x1, UPT ;  /* 0x000000010e00788c */ /* 0x000fe2000bf06270 */
[----:B------:R-:W-:Y:S01]  /*0240*/  SHF.R.U32.HI R59, RZ, 0x1, R55 ;  /* 0x00000001ff3b7819 */ /* 0x000fe20000011637 */
[----:B------:R-:W-:Y:S01]  /*0250*/  ULEA UR6, UR7, UR5, 0x18 ;  /* 0x0000000507067291 */ /* 0x000fe2000f8ec0ff */
[----:B------:R-:W-:Y:S01]  /*0260*/  LOP3.LUT R0, R76, 0x38, RZ, 0xc0, !PT ;  /* 0x000000384c007812 */ /* 0x000fe200078ec0ff */
[----:B------:R-:W-:Y:S01]  /*0270*/  ULEA UR7, UR7, UR4, 0x18 ;  /* 0x0000000407077291 */ /* 0x000fe2000f8ec0ff */
[C---:B------:R-:W-:Y:S01]  /*0280*/  SHF.L.U32 R56, R55.reuse, 0x3, RZ ;  /* 0x0000000337387819 */ /* 0x040fe200000006ff */
[----:B------:R-:W-:Y:S01]  /*0290*/  HFMA2 R82, -RZ, RZ, 0, 0 ;  /* 0x00000000ff527431 */ /* 0x000fe200000001ff */
[----:B------:R-:W-:Y:S01]  /*02a0*/  LOP3.LUT R59, R0, 0x40, R59, 0xf8, !PT ;  /* 0x00000040003b7812 */ /* 0x000fe200078ef83b */
[----:B------:R-:W-:Y:S01]  /*02b0*/  HFMA2 R0, -RZ, RZ, 0, 0 ;  /* 0x00000000ff007431 */ /* 0x000fe200000001ff */
[----:B------:R-:W-:-:S02]  /*02c0*/  LEA R7, R55, UR6, 0x4 ;  /* 0x0000000637077c11 */ /* 0x000fc4000f8e20ff */
[----:B------:R-:W-:Y:S02]  /*02d0*/  CS2R R10, SRZ ;  /* 0x00000000000a7805 */ /* 0x000fe4000001ff00 */
[----:B0-----:R-:W-:Y:S02]  /*02e0*/  LEA R2, R55, UR7, 0x4 ;  /* 0x0000000737027c11 */ /* 0x001fe4000f8e20ff */
[----:B------:R-:W-:Y:S02]  /*02f0*/  CS2R R16, SRZ ;  /* 0x0000000000107805 */ /* 0x000fe4000001ff00 */
[----:B------:R-:W-:Y:S02]  /*0300*/  CS2R R14, SRZ ;  /* 0x00000000000e7805 */ /* 0x000fe4000001ff00 */
[----:B------:R-:W-:Y:S02]  /*0310*/  CS2R R8, SRZ ;  /* 0x0000000000087805 */ /* 0x000fe4000001ff00 */
[----:B------:R-:W-:-:S02]  /*0320*/  CS2R R12, SRZ ;  /* 0x00000000000c7805 */ /* 0x000fc4000001ff00 */
[----:B-1----:R-:W-:Y:S02]  /*0330*/  CS2R R4, SRZ ;  /* 0x0000000000047805 */ /* 0x002fe4000001ff00 */
[----:B------:R-:W-:Y:S02]  /*0340*/  CS2R R18, SRZ ;  /* 0x0000000000127805 */ /* 0x000fe4000001ff00 */
[----:B------:R-:W-:Y:S02]  /*0350*/  CS2R R84, SRZ ;  /* 0x0000000000547805 */ /* 0x000fe4000001ff00 */
[----:B------:R-:W-:Y:S02]  /*0360*/  CS2R R86, SRZ ;  /* 0x0000000000567805 */ /* 0x000fe4000001ff00 */
[----:B------:R-:W-:Y:S02]  /*0370*/  CS2R R88, SRZ ;  /* 0x0000000000587805 */ /* 0x000fe4000001ff00 */
[----:B------:R-:W-:-:S02]  /*0380*/  CS2R R26, SRZ ;  /* 0x00000000001a7805 */ /* 0x000fc4000001ff00 */
[----:B------:R-:W-:Y:S02]  /*0390*/  CS2R R90, SRZ ;  /* 0x00000000005a7805 */ /* 0x000fe4000001ff00 */
[----:B------:R-:W-:Y:S02]  /*03a0*/  CS2R R92, SRZ ;  /* 0x00000000005c7805 */ /* 0x000fe4000001ff00 */
[----:B------:R-:W-:Y:S02]  /*03b0*/  CS2R R94, SRZ ;  /* 0x00000000005e7805 */ /* 0x000fe4000001ff00 */
[----:B------:R-:W-:Y:S02]  /*03c0*/  CS2R R96, SRZ ;  /* 0x0000000000607805 */ /* 0x000fe4000001ff00 */
[----:B------:R-:W-:Y:S02]  /*03d0*/  CS2R R98, SRZ ;  /* 0x0000000000627805 */ /* 0x000fe4000001ff00 */
[----:B------:R-:W-:-:S02]  /*03e0*/  CS2R R100, SRZ ;  /* 0x0000000000647805 */ /* 0x000fc4000001ff00 */
[----:B------:R-:W-:Y:S02]  /*03f0*/  CS2R R102, SRZ ;  /* 0x0000000000667805 */ /* 0x000fe4000001ff00 */
[----:B------:R-:W-:Y:S02]  /*0400*/  MOV R105, RZ ;  /* 0x000000ff00697202 */ /* 0x000fe40000000f00 */
        /* <DEDUP_REMOVED lines=10> */
[----:B------:R-:W-:Y:S01]  /*04b0*/  MOV R77, RZ ;  /* 0x000000ff004d7202 */ /* 0x000fe20000000f00 */
[----:B--2---:R0:W-:Y:S04]  /*04c0*/  STS.128 [R7], R28 ;  /* 0x0000001c07007388 */ /* 0x0041e80000000c00 */
[----:B---3--:R1:W-:Y:S01]  /*04d0*/  STS.128 [R2], R32 ;  /* 0x0000002002007388 */ /* 0x0083e20000000c00 */
[----:B0-----:R-:W-:Y:S02]  /*04e0*/  LOP3.LUT R29, R55, 0x60, RZ, 0xc0, !PT ;  /* 0x00000060371d7812 */ /* 0x001fe400078ec0ff */
[----:B------:R-:W-:Y:S02]  /*04f0*/  CS2R R6, SRZ ;  /* 0x0000000000067805 */ /* 0x000fe4000001ff00 */
[----:B-1----:R-:W-:-:S02]  /*0500*/  CS2R R2, SRZ ;  /* 0x0000000000027805 */ /* 0x002fc4000001ff00 */
[----:B------:R-:W-:Y:S01]  /*0510*/  LOP3.LUT R58, R29, 0x18, R56, 0xf8, !PT ;  /* 0x000000181d3a7812 */ /* 0x000fe200078ef838 */
[----:B------:R-:W-:Y:S06]  /*0520*/  BAR.SYNC.DEFER_BLOCKING 0x0 ;  /* 0x0000000000007b1d */ /* 0x000fec0000010000 */
[----:B------:R-:W-:Y:S05]  /*0530*/  BRA.U !UP0, `(.L_x_0) ;  /* 0x0000002508d07547 */ /* 0x000fea000b800000 */
[----:B------:R-:W-:Y:S02]  /*0540*/  SHF.L.U32 R57, R24, 0x3, RZ ;  /* 0x0000000318397819 */ /* 0x000fe400000006ff */
[----:B------:R-:W-:Y:S02]  /*0550*/  CS2R R78, SRZ ;  /* 0x00000000004e7805 */ /* 0x000fe4000001ff00 */
[----:B------:R-:W-:Y:S02]  /*0560*/  SHF.L.U32 R108, R25, 0x3, RZ ;  /* 0x00000003196c7819 */ /* 0x000fe400000006ff */
[----:B------:R-:W-:Y:S02]  /*0570*/  CS2R R72, SRZ ;  /* 0x0000000000487805 */ /* 0x000fe4000001ff00 */
[----:B------:R-:W-:Y:S01]  /*0580*/  LEA R0, R58, UR7, 0x2 ;  /* 0x000000073a007c11 */ /* 0x000fe2000f8e10ff */
[----:B------:R-:W-:Y:S01]  /*0590*/  IMAD.WIDE R22, R57, 0x4, R22 ;  /* 0x0000000439167825 */ /* 0x000fe200078e0216 */
[----:B------:R-:W-:-:S02]  /*05a0*/  LEA R2, R59, UR6, 0x2 ;  /* 0x000000063b027c11 */ /* 0x000fc4000f8e10ff */
[----:B------:R-:W-:Y:S02]  /*05b0*/  CS2R R74, SRZ ;  /* 0x00000000004a7805 */ /* 0x000fe4000001ff00 */
[----:B------:R-:W-:Y:S01]  /*05c0*/  MOV R77, RZ ;  /* 0x000000ff004d7202 */ /* 0x000fe20000000f00 */
[----:B------:R-:W-:Y:S01]  /*05d0*/  IMAD.WIDE R20, R108, 0x4, R20 ;  /* 0x000000046c147825 */ /* 0x000fe200078e0214 */
[----:B------:R-:W-:Y:S01]  /*05e0*/  IADD3 R104, P0, PT, R22, UR8, RZ ;  /* 0x0000000816687c10 */ /* 0x000fe2000ff1e0ff */
[----:B------:R-:W0:Y:S01]  /*05f0*/  LDS.128 R36, [R0] ;  /* 0x0000000000247984 */ /* 0x000e220000000c00 */
[----:B------:R-:W-:Y:S02]  /*0600*/  CS2R R68, SRZ ;  /* 0x0000000000447805 */ /* 0x000fe4000001ff00 */
[----:B------:R-:W-:Y:S02]  /*0610*/  CS2R R70, SRZ ;  /* 0x0000000000467805 */ /* 0x000fe4000001ff00 */
[----:B------:R-:W-:Y:S01]  /*0620*/  IADD3 R106, P1, PT, R20, UR10, RZ ;  /* 0x0000000a146a7c10 */ /* 0x000fe2000ff3e0ff */
[----:B------:R-:W1:Y:S01]  /*0630*/  LDS.128 R28, [R2+0x10] ;  /* 0x00001000021c7984 */ /* 0x000e620000000c00 */
[----:B------:R-:W-:-:S02]  /*0640*/  IADD3.X R25, PT, PT, R23, UR9, RZ, P0, !PT ;  /* 0x0000000917197c10 */ /* 0x000fc400087fe4ff */
[----:B------:R-:W-:Y:S02]  /*0650*/  CS2R R64, SRZ ;  /* 0x0000000000407805 */ /* 0x000fe4000001ff00 */
[----:B------:R-:W-:Y:S01]  /*0660*/  IADD3.X R83, PT, PT, R21, UR11, RZ, P1, !PT ;  /* 0x0000000b15537c10 */ /* 0x000fe20008ffe4ff */
[----:B------:R2:W3:Y:S01]  /*0670*/  LDS.128 R32, [R2] ;  /* 0x0000000002207984 */ /* 0x0004e20000000c00 */
[----:B------:R-:W-:Y:S02]  /*0680*/  CS2R R66, SRZ ;  /* 0x0000000000427805 */ /* 0x000fe4000001ff00 */
[----:B------:R-:W-:Y:S02]  /*0690*/  CS2R R60, SRZ ;  /* 0x00000000003c7805 */ /* 0x000fe4000001ff00 */
[----:B------:R-:W-:Y:S01]  /*06a0*/  CS2R R62, SRZ ;  /* 0x00000000003e7805 */ /* 0x000fe2000001ff00 */
[----:B------:R4:W0:Y:S01]  /*06b0*/  LDS.128 R20, [R0+0x10] ;  /* 0x0000100000147984 */ /* 0x0008220000000c00 */
[----:B------:R-:W-:-:S02]  /*06c0*/  MOV R82, RZ ;  /* 0x000000ff00527202 */ /* 0x000fc40000000f00 */
        /* <DEDUP_REMOVED lines=16> */
[----:B--2---:R-:W-:Y:S02]  /*07d0*/  CS2R R2, SRZ ;  /* 0x0000000000027805 */ /* 0x004fe4000001ff00 */
[----:B------:R-:W-:-:S02]  /*07e0*/  CS2R R6, SRZ ;  /* 0x0000000000067805 */ /* 0x000fc4000001ff00 */
[----:B----4-:R-:W-:Y:S02]  /*07f0*/  MOV R0, RZ ;  /* 0x000000ff00007202 */ /* 0x010fe40000000f00 */
[----:B------:R-:W-:Y:S02]  /*0800*/  CS2R R8, SRZ ;  /* 0x0000000000087805 */ /* 0x000fe4000001ff00 */
[----:B------:R-:W-:Y:S02]  /*0810*/  CS2R R12, SRZ ;  /* 0x00000000000c7805 */ /* 0x000fe4000001ff00 */
[----:B------:R-:W-:Y:S02]  /*0820*/  CS2R R10, SRZ ;  /* 0x00000000000a7805 */ /* 0x000fe4000001ff00 */
[----:B------:R-:W-:Y:S01]  /*0830*/  CS2R R14, SRZ ;  /* 0x00000000000e7805 */ /* 0x000fe2000001ff00 */
[----:B------:R-:W-:Y:S01]  /*0840*/  UMOV UR4, URZ ;  /* 0x000000ff00047c82 */ /* 0x000fe20008000000 */
[----:B------:R-:W-:Y:S01]  /*0850*/  UMOV UR5, URZ ;  /* 0x000000ff00057c82 */ /* 0x000fe20008000000 */
[----:B------:R-:W-:Y:S01]  /*0860*/  UMOV UR8, UR6 ;  /* 0x0000000600087c82 */ /* 0x000fe20008000000 */
[----:B01-3--:R-:W-:-:S05]  /*0870*/  UMOV UR9, UR7 ;  /* 0x0000000700097c82 */ /* 0x00bfca0008000000 */
.L_x_1:
[-C--:B0-----:R-:W-:Y:S01]  /*0880*/  FFMA R77, R32, R36.reuse, R77 ;  /* 0x00000024204d7223 */ /* 0x081fe2000000004d */
[-C--:B------:R-:W-:Y:S01]  /*0890*/  FFMA R78, R33, R36.reuse, R78 ;  /* 0x00000024214e7223 */ /* 0x080fe2000000004e */
[-C--:B------:R-:W-:Y:S01]  /*08a0*/  FFMA R79, R34, R36.reuse, R79 ;  /* 0x00000024224f7223 */ /* 0x080fe2000000004f */
[-C--:B------:R-:W-:Y:S01]  /*08b0*/  FFMA R72, R35, R36.reuse, R72 ;  /* 0x0000002423487223 */ /* 0x080fe20000000048 */
[-C--:B----4-:R-:W-:Y:S01]  /*08c0*/  FFMA R73, R28, R36.reuse, R73 ;  /* 0x000000241c497223 */ /* 0x090fe20000000049 */
[-C--:B------:R-:W-:Y:S01]  /*08d0*/  FFMA R74, R29, R36.reuse, R74 ;  /* 0x000000241d4a7223 */ /* 0x080fe2000000004a */
[-C--:B------:R-:W-:Y:S01]  /*08e0*/  FFMA R75, R30, R36.reuse, R75 ;  /* 0x000000241e4b7223 */ /* 0x080fe2000000004b */
[----:B------:R-:W-:Y:S01]  /*08f0*/  FFMA R68, R31, R36, R68 ;  /* 0x000000241f447223 */ /* 0x000fe20000000044 */
[----:B-1----:R-:W-:Y:S01]  /*0900*/  SHF.L.U32 R107, R55, 0x5, RZ ;  /* 0x00000005376b7819 */ /* 0x002fe200000006ff */
[-C--:B------:R-:W-:Y:S01]  /*0910*/  FFMA R48, R34, R37.reuse, R71 ;  /* 0x0000002522307223 */ /* 0x080fe20000000047 */
[----:B------:R-:W-:Y:S01]  /*0920*/  LOP3.LUT R109, R56, 0xe0, RZ, 0xc0, !PT ;  /* 0x000000e0386d7812 */ /* 0x000fe200078ec0ff */
[-C--:B------:R-:W-:Y:S01]  /*0930*/  FFMA R71, R32, R38.reuse, R61 ;  /* 0x0000002620477223 */ /* 0x080fe2000000003d */
[----:B------:R-:W-:Y:S01]  /*0940*/  LOP3.LUT R36, R52, 0x180, RZ, 0xc0, !PT ;  /* 0x0000018034247812 */ /* 0x000fe200078ec0ff */
[-C--:B------:R-:W-:Y:S01]  /*0950*/  FFMA R50, R32, R37.reuse, R69 ;  /* 0x0000002520327223 */ /* 0x080fe20000000045 */
[----:B------:R-:W-:Y:S01]  /*0960*/  LOP3.LUT R109, R109, 0x100, R76, 0xf8, !PT ;  /* 0x000001006d6d7812 */ /* 0x000fe200078ef84c */
[-C--:B------:R-:W-:Y:S01]  /*0970*/  FFMA R70, R33, R37.reuse, R70 ;  /* 0x0000002521467223 */ /* 0x080fe20000000046 */
[----:B------:R-:W-:Y:S01]  /*0980*/  LOP3.LUT R107, R36, 0x60, R107, 0xf8, !PT ;  /* 0x00000060246b7812 */ /* 0x000fe200078ef86b */
[-C--:B------:R-:W-:Y:S01]  /*0990*/  FFMA R64, R35, R37.reuse, R64 ;  /* 0x0000002523407223 */ /* 0x080fe20000000040 */
[-C--:B------:R-:W-:Y:S01]  /*09a0*/  FFMA R65, R28, R37.reuse, R65 ;  /* 0x000000251c417223 */ /* 0x080fe20000000041 */
[-C--:B------:R-:W-:Y:S01]  /*09b0*/  FFMA R66, R29, R37.reuse, R66 ;  /* 0x000000251d427223 */ /* 0x080fe20000000042 */
[-C--:B------:R-:W-:Y:S01]  /*09c0*/  FFMA R67, R30, R37.reuse, R67 ;  /* 0x000000251e437223 */ /* 0x080fe20000000043 */
[----:B------:R-:W-:Y:S01]  /*09d0*/  FFMA R60, R31, R37, R60 ;  /* 0x000000251f3c7223 */ /* 0x000fe2000000003c */
[-C--:B------:R-:W-:Y:S01]  /*09e0*/  FFMA R61, R33, R38.reuse, R62 ;  /* 0x00000026213d7223 */ /* 0x080fe2000000003e */
[-C--:B------:R-:W-:Y:S01]  /*09f0*/  FFMA R63, R34, R38.reuse, R63 ;  /* 0x00000026223f7223 */ /* 0x080fe2000000003f */
        /* <DEDUP_REMOVED lines=11> */
[-C--:B------:R-:W-:Y:S01]  /*0ab0*/  FFMA R97, R30, R39.reuse, R97 ;  /* 0x000000271e617223 */ /* 0x080fe20000000061 */
[----:B------:R-:W-:Y:S01]  /*0ac0*/  FFMA R94, R31, R39, R94 ;  /* 0x000000271f5e7223 */ /* 0x000fe2000000005e */
[----:B------:R-:W-:Y:S01]  /*0ad0*/  LDS.128 R40, [R107+UR9+0x200] ;  /* 0x000200096b287984 */ /* 0x000fe20008000c00 */
[C---:B------:R-:W-:Y:S01]  /*0ae0*/  FFMA R121, R32.reuse, R22, R5 ;  /* 0x0000001620797223 */ /* 0x040fe20000000005 */
[C---:B------:R-:W-:Y:S01]  /*0af0*/  FFMA R101, R33.reuse, R20, R92 ;  /* 0x0000001421657223 */ /* 0x040fe2000000005c */
[----:B------:R-:W-:Y:S01]  /*0b00*/  FFMA R5, R33, R22, R2 ;  /* 0x0000001621057223 */ /* 0x000fe20000000002 */
[----:B------:R-:W0:Y:S01]  /*0b10*/  LDS.128 R36, [R109+UR8+0x200] ;  /* 0x000200086d247984 */ /* 0x000e220008000c00 */
[-C--:B------:R-:W-:Y:S01]  /*0b20*/  FFMA R95, R32, R20.reuse, R95 ;  /* 0x00000014205f7223 */ /* 0x080fe2000000005f */
[-C--:B------:R-:W-:Y:S01]  /*0b30*/  FFMA R91, R28, R20.reuse, R91 ;  /* 0x000000141c5b7223 */ /* 0x080fe2000000005b */
[----:B------:R-:W-:Y:S01]  /*0b40*/  FFMA R26, R29, R20, R26 ;  /* 0x000000141d1a7223 */ /* 0x000fe2000000001a */
[----:B------:R-:W1:Y:S01]  /*0b50*/  LDS.128 R44, [R107+UR9+0x210] ;  /* 0x000210096b2c7984 */ /* 0x000e620008000c00 */
[-C--:B------:R-:W-:Y:S01]  /*0b60*/  FFMA R92, R32, R21.reuse, R89 ;  /* 0x00000015205c7223 */ /* 0x080fe20000000059 */
[-C--:B------:R-:W-:Y:S01]  /*0b70*/  FFMA R86, R33, R21.reuse, R86 ;  /* 0x0000001521567223 */ /* 0x080fe20000000056 */
[CC--:B------:R-:W-:Y:S01]  /*0b80*/  FFMA R85, R28.reuse, R21.reuse, R85 ;  /* 0x000000151c557223 */ /* 0x0c0fe20000000055 */
[C---:B------:R-:W-:Y:S01]  /*0b90*/  FFMA R62, R29.reuse, R21, R18 ;  /* 0x000000151d3e7223 */ /* 0x040fe20000000012 */
[-C--:B------:R-:W-:Y:S01]  /*0ba0*/  FFMA R3, R28, R22.reuse, R3 ;  /* 0x000000161c037223 */ /* 0x080fe20000000003 */
[----:B------:R-:W-:Y:S01]  /*0bb0*/  FFMA R120, R29, R22, R4 ;  /* 0x000000161d787223 */ /* 0x000fe20000000004 */
[-C--:B------:R-:W-:Y:S01]  /*0bc0*/  FFMA R2, R32, R23.reuse, R11 ;  /* 0x0000001720027223 */ /* 0x080fe2000000000b */
[-C--:B------:R-:W-:Y:S01]  /*0bd0*/  FFMA R116, R33, R23.reuse, R6 ;  /* 0x0000001721747223 */ /* 0x080fe20000000006 */
[-C--:B------:R-:W-:Y:S01]  /*0be0*/  FFMA R111, R28, R23.reuse, R15 ;  /* 0x000000171c6f7223 */ /* 0x080fe2000000000f */
[----:B------:R-:W-:Y:S01]  /*0bf0*/  FFMA R112, R29, R23, R14 ;  /* 0x000000171d707223 */ /* 0x000fe2000000000e */
[----:B------:R-:W-:Y:S01]  /*0c00*/  MOV R32, R104 ;  /* 0x0000006800207202 */ /* 0x000fe20000000f00 */
[C---:B------:R-:W-:Y:S01]  /*0c10*/  FFMA R51, R35.reuse, R20, R90 ;  /* 0x0000001423337223 */ /* 0x040fe2000000005a */
[----:B------:R-:W-:Y:S01]  /*0c20*/  MOV R33, R25 ;  /* 0x0000001900217202 */ /* 0x000fe20000000f00 */
[----:B------:R-:W-:Y:S01]  /*0c30*/  FFMA R123, R35, R22, R0 ;  /* 0x00000016237b7223 */ /* 0x000fe20000000000 */
[----:B------:R-:W-:Y:S01]  /*0c40*/  MOV R28, R106 ;  /* 0x0000006a001c7202 */ /* 0x000fe20000000f00 */
[C---:B------:R-:W-:Y:S01]  /*0c50*/  FFMA R93, R34.reuse, R20, R93 ;  /* 0x00000014225d7223 */ /* 0x040fe2000000005d */
[----:B------:R-:W-:Y:S01]  /*0c60*/  MOV R29, R83 ;  /* 0x00000053001d7202 */ /* 0x000fe20000000f00 */
[C---:B------:R-:W-:Y:S01]  /*0c70*/  FFMA R90, R34.reuse, R21, R87 ;  /* 0x00000015225a7223 */ /* 0x040fe20000000057 */
[C---:B------:R-:W-:Y:S01]  /*0c80*/  FFMA R119, R34.reuse, R22, R7 ;  /* 0x0000001622777223 */ /* 0x040fe20000000007 */
[----:B------:R-:W-:Y:S01]  /*0c90*/  FFMA R0, R34, R23, R13 ;  /* 0x0000001722007223 */ /* 0x000fe2000000000d */
[CC--:B------:R-:W-:Y:S01]  /*0ca0*/  FFMA R27, R30.reuse, R20.reuse, R27 ;  /* 0x000000141e1b7223 */ /* 0x0c0fe2000000001b */
[----:B------:R-:W-:Y:S01]  /*0cb0*/  FFMA R88, R31, R20, R88 ;  /* 0x000000141f587223 */ /* 0x000fe20000000058 */
[-C--:B------:R-:W-:Y:S01]  /*0cc0*/  FFMA R84, R35, R21.reuse, R84 ;  /* 0x0000001523547223 */ /* 0x080fe20000000054 */
[CC--:B------:R-:W-:Y:S01]  /*0cd0*/  FFMA R69, R30.reuse, R21.reuse, R19 ;  /* 0x000000151e457223 */ /* 0x0c0fe20000000013 */
[C---:B------:R-:W-:Y:S01]  /*0ce0*/  FFMA R82, R31.reuse, R21, R16 ;  /* 0x000000151f527223 */ /* 0x040fe20000000010 */
[CC--:B------:R-:W-:Y:S01]  /*0cf0*/  FFMA R117, R30.reuse, R22.reuse, R9 ;  /* 0x000000161e757223 */ /* 0x0c0fe20000000009 */
[----:B------:R-:W-:Y:S01]  /*0d00*/  FFMA R118, R31, R22, R12 ;  /* 0x000000161f767223 */ /* 0x000fe2000000000c */
[-C--:B------:R-:W-:Y:S01]  /*0d10*/  FFMA R8, R35, R23.reuse, R8 ;  /* 0x0000001723087223 */ /* 0x080fe20000000008 */
[-C--:B------:R-:W-:Y:S01]  /*0d20*/  FFMA R125, R30, R23.reuse, R17 ;  /* 0x000000171e7d7223 */ /* 0x080fe20000000011 */
[----:B------:R-:W-:Y:S01]  /*0d30*/  FFMA R34, R31, R23, R10 ;  /* 0x000000171f227223 */ /* 0x000fe2000000000a */
[----:B------:R-:W-:Y:S01]  /*0d40*/  IMAD.WIDE R12, R57, 0x4, R32 ;  /* 0x00000004390c7825 */ /* 0x000fe200078e0220 */
[----:B------:R-:W2:Y:S03]  /*0d50*/  LDS.128 R20, [R109+UR8+0x210] ;  /* 0x000210086d147984 */ /* 0x000ea60008000c00 */
[----:B------:R-:W-:-:S04]  /*0d60*/  IMAD.WIDE R6, R108, 0x4, R28 ;  /* 0x000000046c067825 */ /* 0x000fc800078e021c */
[C---:B0-----:R-:W-:Y:S01]  /*0d70*/  FFMA R103, R36.reuse, R43, R114 ;  /* 0x0000002b24677223 */ /* 0x041fe20000000072 */
[----:B------:R-:W-:Y:S01]  /*0d80*/  MOV R104, R12 ;  /* 0x0000000c00687202 */ /* 0x000fe20000000f00 */
[----:B------:R-:W-:Y:S01]  /*0d90*/  LDS.128 R16, [R107+UR9+0x400] ;  /* 0x000400096b107984 */ /* 0x000fe20008000c00 */
[----:B------:R-:W-:Y:S01]  /*0da0*/  MOV R25, R13 ;  /* 0x0000000d00197202 */ /* 0x000fe20000000f00 */
[C---:B-1----:R-:W-:Y:S01]  /*0db0*/  FFMA R115, R36.reuse, R47, R2 ;  /* 0x0000002f24737223 */ /* 0x042fe20000000002 */
[----:B------:R-:W-:Y:S01]  /*0dc0*/  MOV R106, R6 ;  /* 0x00000006006a7202 */ /* 0x000fe20000000f00 */
[----:B------:R-:W-:Y:S01]  /*0dd0*/  FFMA R2, R37, R46, R5 ;  /* 0x0000002e25027223 */ /* 0x000fe20000000005 */
[----:B------:R-:W-:Y:S01]  /*0de0*/  MOV R83, R7 ;  /* 0x0000000700537202 */ /* 0x000fe20000000f00 */
[----:B------:R-:W-:Y:S01]  /*0df0*/  FFMA R114, R39, R47, R8 ;  /* 0x0000002f27727223 */ /* 0x000fe20000000008 */
[----:B------:R-:W0:Y:S01]  /*0e00*/  LDS.128 R12, [R109+UR8+0x400] ;  /* 0x000400086d0c7984 */ /* 0x000e220008000c00 */
[-C--:B------:R-:W-:Y:S01]  /*0e10*/  FFMA R89, R36, R45.reuse, R92 ;  /* 0x0000002d24597223 */ /* 0x080fe2000000005c */
[C---:B------:R-:W-:Y:S01]  /*0e20*/  FFMA R87, R38.reuse, R45, R90 ;  /* 0x0000002d26577223 */ /* 0x040fe2000000005a */
[----:B------:R-:W-:Y:S01]  /*0e30*/  FFMA R113, R38, R47, R0 ;  /* 0x0000002f26717223 */ /* 0x000fe20000000000 */
[----:B------:R-:W-:Y:S01]  /*0e40*/  LDS.128 R4, [R109+UR8+0x410] ;  /* 0x000410086d047984 */ /* 0x000fe20008000c00 */
[-C--:B------:R-:W-:Y:S01]  /*0e50*/  FFMA R95, R36, R44.reuse, R95 ;  /* 0x0000002c245f7223 */ /* 0x080fe2000000005f */
[-C--:B------:R-:W-:Y:S01]  /*0e60*/  FFMA R92, R37, R44.reuse, R101 ;  /* 0x0000002c255c7223 */ /* 0x080fe20000000065 */
[CC--:B------:R-:W-:Y:S01]  /*0e70*/  FFMA R93, R38.reuse, R44.reuse, R93 ;  /* 0x0000002c265d7223 */ /* 0x0c0fe2000000005d */
[----:B------:R-:W1:Y:S01]  /*0e80*/  LDS.128 R8, [R107+UR9+0x410] ;  /* 0x000410096b087984 */ /* 0x000e620008000c00 */
[C---:B------:R-:W-:Y:S01]  /*0e90*/  FFMA R90, R39.reuse, R44, R51 ;  /* 0x0000002c275a7223 */ /* 0x040fe20000000033 */
[-C--:B------:R-:W-:Y:S01]  /*0ea0*/  FFMA R0, R39, R46.reuse, R123 ;  /* 0x0000002e27007223 */ /* 0x080fe2000000007b */
[----:B------:R-:W-:Y:S01]  /*0eb0*/  FFMA R86, R37, R45, R86 ;  /* 0x0000002d25567223 */ /* 0x000fe20000000056 */
[----:B------:R-:W-:Y:S01]  /*0ec0*/  FFMA R101, R38, R43, R110 ;  /* 0x0000002b26657223 */ /* 0x000fe2000000006e */
[----:B------:R-:W-:Y:S01]  /*0ed0*/  FFMA R84, R39, R45, R84 ;  /* 0x0000002d27547223 */ /* 0x000fe20000000054 */
[----:B------:R-:W-:Y:S01]  /*0ee0*/  FFMA R121, R36, R46, R121 ;  /* 0x0000002e24797223 */ /* 0x000fe20000000079 */
[C---:B------:R-:W-:Y:S01]  /*0ef0*/  FFMA R30, R37.reuse, R42, R61 ;  /* 0x0000002a251e7223 */ /* 0x040fe2000000003d */
[----:B------:R-:W-:Y:S01]  /*0f00*/  FFMA R116, R37, R47, R116 ;  /* 0x0000002f25747223 */ /* 0x000fe20000000074 */
[----:B------:R-:W-:Y:S01]  /*0f10*/  FFMA R119, R38, R46, R119 ;  /* 0x0000002e26777223 */ /* 0x000fe20000000077 */
[C---:B------:R-:W-:Y:S01]  /*0f20*/  FFMA R77, R36.reuse, R40, R77 ;  /* 0x00000028244d7223 */ /* 0x040fe2000000004d */
[CC--:B------:R-:W-:Y:S01]  /*0f30*/  FFMA R35, R36.reuse, R41.reuse, R50 ;  /* 0x0000002924237223 */ /* 0x0c0fe20000000032 */
[-C--:B------:R-:W-:Y:S01]  /*0f40*/  FFMA R31, R36, R42.reuse, R71 ;  /* 0x0000002a241f7223 */ /* 0x080fe20000000047 */
[----:B------:R-:W-:Y:S01]  /*0f50*/  FFMA R36, R39, R42, R49 ;  /* 0x0000002a27247223 */ /* 0x000fe20000000031 */
[CC--:B------:R-:W-:Y:S01]  /*0f60*/  FFMA R78, R37.reuse, R40.reuse, R78 ;  /* 0x00000028254e7223 */ /* 0x0c0fe2000000004e */
[C---:B------:R-:W-:Y:S01]  /*0f70*/  FFMA R70, R37.reuse, R41, R70 ;  /* 0x0000002925467223 */ /* 0x040fe20000000046 */
[----:B------:R-:W-:Y:S01]  /*0f80*/  FFMA R100, R37, R43, R100 ;  /* 0x0000002b25647223 */ /* 0x000fe20000000064 */
[C---:B------:R-:W-:Y:S01]  /*0f90*/  FFMA R79, R38.reuse, R40, R79 ;  /* 0x00000028264f7223 */ /* 0x040fe2000000004f */
[----:B------:R-:W-:Y:S01]  /*0fa0*/  FFMA R71, R38, R41, R48 ;  /* 0x0000002926477223 */ /* 0x000fe20000000030 */
[-C--:B--2---:R-:W-:Y:S01]  /*0fb0*/  FFMA R91, R20, R44.reuse, R91 ;  /* 0x0000002c145b7223 */ /* 0x084fe2000000005b */
[-C--:B------:R-:W-:Y:S01]  /*0fc0*/  FFMA R26, R21, R44.reuse, R26 ;  /* 0x0000002c151a7223 */ /* 0x080fe2000000001a */
[-C--:B------:R-:W-:Y:S01]  /*0fd0*/  FFMA R27, R22, R44.reuse, R27 ;  /* 0x0000002c161b7223 */ /* 0x080fe2000000001b */
[----:B------:R-:W-:Y:S01]  /*0fe0*/  FFMA R88, R23, R44, R88 ;  /* 0x0000002c17587223 */ /* 0x000fe20000000058 */
[-C--:B------:R-:W-:Y:S01]  /*0ff0*/  FFMA R85, R20, R45.reuse, R85 ;  /* 0x0000002d14557223 */ /* 0x080fe20000000055 */
        /* <DEDUP_REMOVED lines=27> */
[C---:B0-----:R-:W-:Y:S01]  /*11b0*/  FFMA R62, R13.reuse, R18, R30 ;  /* 0x000000120d3e7223 */ /* 0x041fe2000000001e */
[-C--:B-1----:R-:W-:Y:S01]  /*11c0*/  FFMA R95, R12, R8.reuse, R95 ;  /* 0x000000080c5f7223 */ /* 0x082fe2000000005f */
        /* <DEDUP_REMOVED lines=47> */
[----:B------:R0:W2:Y:S01]  /*14c0*/  LDG.E.128 R8, desc[UR12][R32.64] ;  /* 0x0000000c20087981 */ /* 0x0000a2000c1e1d00 */
[----:B------:R-:W-:Y:S01]  /*14d0*/  FFMA R63, R38, R42, R63 ;  /* 0x0000002a263f7223 */ /* 0x000fe2000000003f */
[C---:B------:R-:W-:Y:S01]  /*14e0*/  FFMA R72, R39.reuse, R40, R72 ;  /* 0x0000002827487223 */ /* 0x040fe20000000048 */
[C---:B------:R-:W-:Y:S01]  /*14f0*/  FFMA R64, R39.reuse, R41, R64 ;  /* 0x0000002927407223 */ /* 0x040fe20000000040 */
[----:B------:R1:W3:Y:S01]  /*1500*/  LDG.E.128 R4, desc[UR12][R28.64] ;  /* 0x0000000c1c047981 */ /* 0x0002e2000c1e1d00 */
[----:B------:R-:W-:Y:S01]  /*1510*/  FFMA R98, R39, R43, R98 ;  /* 0x0000002b27627223 */ /* 0x000fe20000000062 */
[----:B------:R-:W-:Y:S01]  /*1520*/  FFMA R82, R15, R18, R36 ;  /* 0x000000120f527223 */ /* 0x000fe20000000024 */
[-C--:B------:R-:W-:Y:S01]  /*1530*/  FFMA R77, R12, R16.reuse, R77 ;  /* 0x000000100c4d7223 */ /* 0x080fe2000000004d */
[----:B------:R-:W-:Y:S01]  /*1540*/  LDS.128 R20, [R109+UR8+0x600] ;  /* 0x000600086d147984 */ /* 0x000fe20008000c00 */
[-C--:B------:R-:W-:Y:S01]  /*1550*/  FFMA R78, R13, R16.reuse, R78 ;  /* 0x000000100d4e7223 */ /* 0x080fe2000000004e */
[-C--:B------:R-:W-:Y:S01]  /*1560*/  FFMA R79, R14, R16.reuse, R79 ;  /* 0x000000100e4f7223 */ /* 0x080fe2000000004f */
[----:B------:R-:W-:Y:S01]  /*1570*/  FFMA R72, R15, R16, R72 ;  /* 0x000000100f487223 */ /* 0x000fe20000000048 */
[----:B------:R-:W4:Y:S01]  /*1580*/  LDS.128 R40, [R107+UR9+0x600] ;  /* 0x000600096b287984 */ /* 0x000f220008000c00 */
[-C--:B------:R-:W-:Y:S01]  /*1590*/  FFMA R69, R12, R17.reuse, R35 ;  /* 0x000000110c457223 */ /* 0x080fe20000000023 */
[-C--:B------:R-:W-:Y:S01]  /*15a0*/  FFMA R70, R13, R17.reuse, R70 ;  /* 0x000000110d467223 */ /* 0x080fe20000000046 */
[-C--:B------:R-:W-:Y:S01]  /*15b0*/  FFMA R71, R14, R17.reuse, R71 ;  /* 0x000000110e477223 */ /* 0x080fe20000000047 */
[----:B------:R-:W5:Y:S01]  /*15c0*/  LDS.128 R36, [R109+UR8+0x610] ;  /* 0x000610086d247984 */ /* 0x000f620008000c00 */
[----:B------:R-:W-:Y:S01]  /*15d0*/  FFMA R64, R15, R17, R64 ;  /* 0x000000110f407223 */ /* 0x000fe20000000040 */
[-C--:B------:R-:W-:Y:S01]  /*15e0*/  FFMA R61, R12, R18.reuse, R31 ;  /* 0x000000120c3d7223 */ /* 0x080fe2000000001f */
[----:B------:R-:W-:Y:S01]  /*15f0*/  FFMA R63, R14, R18, R63 ;  /* 0x000000120e3f7223 */ /* 0x000fe2000000003f */
[-C--:B------:R-:W-:Y:S01]  /*1600*/  FFMA R103, R12, R19.reuse, R103 ;  /* 0x000000130c677223 */ /* 0x080fe20000000067 */
[-C--:B------:R-:W-:Y:S01]  /*1610*/  FFMA R100, R13, R19.reuse, R100 ;  /* 0x000000130d647223 */ /* 0x080fe20000000064 */
[-C--:B------:R-:W-:Y:S01]  /*1620*/  FFMA R101, R14, R19.reuse, R101 ;  /* 0x000000130e657223 */ /* 0x080fe20000000065 */
[----:B------:R-:W-:Y:S01]  /*1630*/  FFMA R98, R15, R19, R98 ;  /* 0x000000130f627223 */ /* 0x000fe20000000062 */
[----:B------:R-:W-:Y:S04]  /*1640*/  LDS.128 R48, [R109+UR8+0xe00] ;  /* 0x000e00086d307984 */ /* 0x000fe80008000c00 */
[----:B------:R-:W1:Y:S04]  /*1650*/  LDS.128 R16, [R107+UR9+0x610] ;  /* 0x000610096b107984 */ /* 0x000e680008000c00 */
[----:B------:R-:W-:Y:S01]  /*1660*/  LDS.128 R12, [R109+UR8+0x800] ;  /* 0x000800086d0c7984 */ /* 0x000fe20008000c00 */
[-C--:B----4-:R-:W-:Y:S01]  /*1670*/  FFMA R77, R20, R40.reuse, R77 ;  /* 0x00000028144d7223 */ /* 0x090fe2000000004d */
[-C--:B------:R-:W-:Y:S01]  /*1680*/  FFMA R78, R21, R40.reuse, R78 ;  /* 0x00000028154e7223 */ /* 0x080fe2000000004e */
[-C--:B------:R-:W-:Y:S01]  /*1690*/  FFMA R79, R22, R40.reuse, R79 ;  /* 0x00000028164f7223 */ /* 0x080fe2000000004f */
[-C--:B------:R-:W-:Y:S01]  /*16a0*/  FFMA R72, R23, R40.reuse, R72 ;  /* 0x0000002817487223 */ /* 0x080fe20000000048 */
[-C--:B-----5:R-:W-:Y:S01]  /*16b0*/  FFMA R73, R36, R40.reuse, R73 ;  /* 0x0000002824497223 */ /* 0x0a0fe20000000049 */
        /* <DEDUP_REMOVED lines=9> */
[C---:B------:R-:W-:Y:S01]  /*1750*/  FFMA R40, R39.reuse, R40, R34 ;  /* 0x0000002827287223 */ /* 0x040fe20000000022 */
[----:B------:R-:W-:Y:S01]  /*1760*/  FFMA R42, R39, R42, R30 ;  /* 0x0000002a272a7223 */ /* 0x000fe2000000001e */
[----:B0-----:R-:W0:Y:S04]  /*1770*/  LDS.128 R32, [R107+UR9+0x800] ;  /* 0x000800096b207984 */ /* 0x001e280008000c00 */
[----:B-1----:R-:W1:Y:S01]  /*1780*/  LDS.128 R28, [R109+UR8+0x810] ;  /* 0x000810086d1c7984 */ /* 0x002e620008000c00 */
        /* <DEDUP_REMOVED lines=23> */
[----:B------:R-:W-:-:S02]  /*1900*/  FFMA R114, R23, R19, R114 ;  /* 0x0000001317727223 */ /* 0x000fc40000000072 */
[----:B------:R-:W4:Y:S01]  /*1910*/  LDS.128 R20, [R107+UR9+0x810] ;  /* 0x000810096b147984 */ /* 0x000f220008000c00 */
        /* <DEDUP_REMOVED lines=8> */
[----:B------:R-:W-:Y:S01]  /*19a0*/  FFMA R91, R36, R16, R91 ;  /* 0x00000010245b7223 */ /* 0x000fe2000000005b */
[-C--:B0-----:R-:W-:Y:S01]  /*19b0*/  FFMA R77, R12, R32.reuse, R77 ;  /* 0x000000200c4d7223 */ /* 0x081fe2000000004d */
[-C--:B------:R-:W-:Y:S01]  /*19c0*/  FFMA R78, R13, R32.reuse, R78 ;  /* 0x000000200d4e7223 */ /* 0x080fe2000000004e */
[-C--:B------:R-:W-:Y:S01]  /*19d0*/  FFMA R79, R14, R32.reuse, R79 ;  /* 0x000000200e4f7223 */ /* 0x080fe2000000004f */
[-C--:B------:R-:W-:Y:S01]  /*19e0*/  FFMA R72, R15, R32.reuse, R72 ;  /* 0x000000200f487223 */ /* 0x080fe20000000048 */
[-C--:B-1----:R-:W-:Y:S01]  /*19f0*/  FFMA R73, R28, R32.reuse, R73 ;  /* 0x000000201c497223 */ /* 0x082fe20000000049 */
        /* <DEDUP_REMOVED lines=24> */
[C---:B------:R-:W-:Y:S01]  /*1b80*/  FFMA R32, R31.reuse, R32, R40 ;  /* 0x000000201f207223 */ /* 0x040fe20000000028 */
[----:B------:R-:W-:Y:S01]  /*1b90*/  FFMA R34, R31, R34, R42 ;  /* 0x000000221f227223 */ /* 0x000fe2000000002a */
[----:B------:R-:W-:Y:S04]  /*1ba0*/  LDS.128 R16, [R109+UR8+0xa00] ;  /* 0x000a00086d107984 */ /* 0x000fe80008000c00 */
[----:B------:R-:W0:Y:S04]  /*1bb0*/  LDS.128 R40, [R107+UR9+0xa00] ;  /* 0x000a00096b287984 */ /* 0x000e280008000c00 */
[----:B------:R-:W1:Y:S01]  /*1bc0*/  LDS.128 R36, [R109+UR8+0xa10] ;  /* 0x000a10086d247984 */ /* 0x000e620008000c00 */
        /* <DEDUP_REMOVED lines=8> */
[-C--:B----4-:R-:W-:Y:S01]  /*1c50*/  FFMA R95, R12, R20.reuse, R95 ;  /* 0x000000140c5f7223 */ /* 0x090fe2000000005f */
        /* <DEDUP_REMOVED lines=84> */
[C---:B------:R-:W-:Y:S01]  /*21a0*/  FFMA R66, R37.reuse, R41, R66 ;  /* 0x0000002925427223 */ /* 0x040fe20000000042 */
[C---:B------:R-:W-:Y:S01]  /*21b0*/  FFMA R96, R37.reuse, R43, R96 ;  /* 0x0000002b25607223 */ /* 0x040fe20000000060 */
[C---:B------:R-:W-:Y:S01]  /*21c0*/  FFMA R26, R37.reuse, R12, R26 ;  /* 0x0000000c251a7223 */ /* 0x040fe2000000001a */
[C---:B------:R-:W-:Y:S01]  /*21d0*/  FFMA R122, R37.reuse, R13, R122 ;  /* 0x0000000d257a7223 */ /* 0x040fe2000000007a */
[C---:B------:R-:W-:Y:S01]  /*21e0*/  FFMA R120, R37.reuse, R14, R120 ;  /* 0x0000000e25787223 */ /* 0x040fe20000000078 */
[----:B------:R-:W-:Y:S01]  /*21f0*/  FFMA R112, R37, R15, R112 ;  /* 0x0000000f25707223 */ /* 0x000fe20000000070 */
[-C--:B------:R-:W-:Y:S01]  /*2200*/  FFMA R65, R36, R41.reuse, R65 ;  /* 0x0000002924417223 */ /* 0x080fe20000000041 */
[-C--:B------:R-:W-:Y:S01]  /*2210*/  FFMA R67, R38, R41.reuse, R67 ;  /* 0x0000002926437223 */ /* 0x080fe20000000043 */
        /* <DEDUP_REMOVED lines=17> */
[C---:B------:R-:W-:Y:S01]  /*2330*/  FFMA R94, R39.reuse, R43, R94 ;  /* 0x0000002b275e7223 */ /* 0x040fe2000000005e */
        /* <DEDUP_REMOVED lines=11> */
[----:B------:R-:W-:Y:S01]  /*23f0*/  FFMA R110, R39, R15, R110 ;  /* 0x0000000f276e7223 */ /* 0x000fe2000000006e */
[C---:B------:R-:W-:Y:S01]  /*2400*/  FFMA R32, R23.reuse, R32, R40 ;  /* 0x0000002017207223 */ /* 0x040fe20000000028 */
[----:B------:R-:W-:Y:S01]  /*2410*/  FFMA R34, R23, R34, R42 ;  /* 0x0000002217227223 */ /* 0x000fe2000000002a */
[----:B------:R-:W0:Y:S04]  /*2420*/  LDS.128 R12, [R107+UR9+0xe00] ;  /* 0x000e00096b0c7984 */ /* 0x000e280008000c00 */
[----:B------:R-:W1:Y:S01]  /*2430*/  LDS.128 R40, [R109+UR8+0xe10] ;  /* 0x000e10086d287984 */ /* 0x000e620008000c00 */
[----:B------:R-:W-:Y:S01]  /*2440*/  USHF.L.U32 UR8, UR4, 0x2, URZ ;  /* 0x0000000204087899 */ /* 0x000fe200080006ff */
[-C--:B----4-:R-:W-:Y:S01]  /*2450*/  FFMA R95, R28, R16.reuse, R95 ;  /* 0x000000101c5f7223 */ /* 0x090fe2000000005f */
[-C--:B------:R-:W-:Y:S01]  /*2460*/  FFMA R92, R29, R16.reuse, R92 ;  /* 0x000000101d5c7223 */ /* 0x080fe2000000005c */
[-C--:B------:R-:W-:Y:S01]  /*2470*/  FFMA R93, R30, R16.reuse, R93 ;  /* 0x000000101e5d7223 */ /* 0x080fe2000000005d */
[----:B------:R-:W-:Y:S01]  /*2480*/  ULOP3.LUT UR8, UR8, 0x1000, URZ, 0xc, !UPT ;  /* 0x0000100008087892 */ /* 0x000fe2000f8e0cff */
[-C--:B------:R-:W-:Y:S01]  /*2490*/  FFMA R90, R31, R16.reuse, R90 ;  /* 0x000000101f5a7223 */ /* 0x080fe2000000005a */
[-C--:B------:R-:W-:Y:S01]  /*24a0*/  FFMA R91, R20, R16.reuse, R91 ;  /* 0x00000010145b7223 */ /* 0x080fe2000000005b */
[-C--:B------:R-:W-:Y:S01]  /*24b0*/  FFMA R26, R21, R16.reuse, R26 ;  /* 0x00000010151a7223 */ /* 0x080fe2000000001a */
[-C--:B------:R-:W-:Y:S01]  /*24c0*/  FFMA R27, R22, R16.reuse, R27 ;  /* 0x00000010161b7223 */ /* 0x080fe2000000001b */
[C---:B------:R-:W-:Y:S01]  /*24d0*/  FFMA R88, R23.reuse, R16, R88 ;  /* 0x0000001017587223 */ /* 0x040fe20000000058 */
[----:B------:R-:W-:-:S02]  /*24e0*/  FFMA R16, R23, R17, R44 ;  /* 0x0000001117107223 */ /* 0x000fc4000000002c */
[----:B------:R-:W4:Y:S01]  /*24f0*/  LDS.128 R44, [R107+UR9+0xe10] ;  /* 0x000e10096b2c7984 */ /* 0x000f220008000c00 */
[----:B------:R-:W-:Y:S01]  /*2500*/  UIADD3 UR9, UPT, UPT, UR6, UR8, URZ ;  /* 0x0000000806097290 */ /* 0x000fe2000fffe0ff */
[-C--:B------:R-:W-:Y:S01]  /*2510*/  FFMA R69, R28, R33.reuse, R69 ;  /* 0x000000211c457223 */ /* 0x080fe20000000045 */
[----:B------:R-:W-:Y:S01]  /*2520*/  UIADD3 UR10, UPT, UPT, UR7, UR8, URZ ;  /* 0x00000008070a7290 */ /* 0x000fe2000fffe0ff */
[-C--:B------:R-:W-:Y:S01]  /*2530*/  FFMA R70, R29, R33.reuse, R70 ;  /* 0x000000211d467223 */ /* 0x080fe20000000046 */
[-C--:B------:R-:W-:Y:S01]  /*2540*/  FFMA R71, R30, R33.reuse, R71 ;  /* 0x000000211e477223 */ /* 0x080fe20000000047 */
[-C--:B------:R-:W-:Y:S01]  /*2550*/  FFMA R64, R31, R33.reuse, R64 ;  /* 0x000000211f407223 */ /* 0x080fe20000000040 */
[-C--:B------:R-:W-:Y:S01]  /*2560*/  FFMA R65, R20, R33.reuse, R65 ;  /* 0x0000002114417223 */ /* 0x080fe20000000041 */
        /* <DEDUP_REMOVED lines=19> */
[----:B------:R-:W-:-:S02]  /*26a0*/  LEA R12, R55, UR9, 0x4 ;  /* 0x00000009370c7c11 */ /* 0x000fc4000f8e20ff */
[----:B------:R-:W-:-:S03]  /*26b0*/  LEA R13, R55, UR10, 0x4 ;  /* 0x0000000a370d7c11 */ /* 0x000fc6000f8e20ff */
[----:B--2---:R-:W-:Y:S04]  /*26c0*/  STS.128 [R12], R8 ;  /* 0x000000080c007388 */ /* 0x004fe80000000c00 */
[----:B---3--:R0:W-:Y:S01]  /*26d0*/  STS.128 [R13], R4 ;  /* 0x000000040d007388 */ /* 0x0081e20000000c00 */
[-C--:B------:R-:W-:Y:S01]  /*26e0*/  FFMA R89, R28, R17.reuse, R89 ;  /* 0x000000111c597223 */ /* 0x080fe20000000059 */
[-C--:B------:R-:W-:Y:S01]  /*26f0*/  FFMA R86, R29, R17.reuse, R86 ;  /* 0x000000111d567223 */ /* 0x080fe20000000056 */
[-C--:B------:R-:W-:Y:S01]  /*2700*/  FFMA R87, R30, R17.reuse, R87 ;  /* 0x000000111e577223 */ /* 0x080fe20000000057 */
[-C--:B------:R-:W-:Y:S01]  /*2710*/  FFMA R84, R31, R17.reuse, R84 ;  /* 0x000000111f547223 */ /* 0x080fe20000000054 */
[-C--:B------:R-:W-:Y:S01]  /*2720*/  FFMA R85, R20, R17.reuse, R85 ;  /* 0x0000001114557223 */ /* 0x080fe20000000055 */
[CC--:B------:R-:W-:Y:S01]  /*2730*/  FFMA R122, R21.reuse, R17.reuse, R122 ;  /* 0x00000011157a7223 */ /* 0x0c0fe2000000007a */
        /* <DEDUP_REMOVED lines=12> */
[----:B------:R-:W-:Y:S01]  /*2800*/  BAR.SYNC.DEFER_BLOCKING 0x0 ;  /* 0x0000000000007b1d */ /* 0x000fe20000010000 */
[----:B------:R-:W-:Y:S01]  /*2810*/  FFMA R110, R23, R19, R110 ;  /* 0x00000013176e7223 */ /* 0x000fe2000000006e */
[----:B------:R-:W-:-:S04]  /*2820*/  UIADD3 UR5, UPT, UPT, UR5, 0x8, URZ ;  /* 0x0000000805057890 */ /* 0x000fc8000fffe0ff */
[----:B------:R1:W2:Y:S04]  /*2830*/  LDS.128 R36, [R107+UR10] ;  /* 0x0000000a6b247984 */ /* 0x0002a80008000c00 */
[----:B------:R1:W3:Y:S01]  /*2840*/  LDS.128 R20, [R107+UR10+0x10] ;  /* 0x0000100a6b147984 */ /* 0x0002e20008000c00 */
[----:B------:R-:W-:Y:S01]  /*2850*/  UISETP.GE.AND UP0, UPT, UR5, UR14, UPT ;  /* 0x0000000e0500728c */ /* 0x000fe2000bf06270 */
        /* <DEDUP_REMOVED lines=28> */
[-C--:B----4-:R-:W-:Y:S01]  /*2a20*/  FFMA R95, R48, R44.reuse, R95 ;  /* 0x0000002c305f7223 */ /* 0x090fe2000000005f */
        /* <DEDUP_REMOVED lines=31> */
[----:B------:R1:W0:Y:S01]  /*2c20*/  LDS.128 R32, [R109+UR9] ;  /* 0x000000096d207984 */ /* 0x0002220008000c00 */
[----:B------:R-:W-:Y:S01]  /*2c30*/  UMOV UR8, UR9 ;  /* 0x0000000900087c82 */ /* 0x000fe20008000000 */
[----:B------:R-:W-:-:S02]  /*2c40*/  UIADD3 UR4, UPT, UPT, UR4, 0x400, URZ ;  /* 0x0000040004047890 */ /* 0x000fc4000fffe0ff */
[----:B------:R1:W4:Y:S01]  /*2c50*/  LDS.128 R28, [R109+UR9+0x10] ;  /* 0x000010096d1c7984 */ /* 0x0003220008000c00 */
[----:B------:R-:W-:Y:S01]  /*2c60*/  UMOV UR9, UR10 ;  /* 0x0000000a00097c82 */ /* 0x000fe20008000000 */
[----:B--23--:R-:W-:Y:S08]  /*2c70*/  BRA.U !UP0, `(.L_x_1) ;  /* 0xffffffdd08007547 */ /* 0x00cff0000b83ffff */
.L_x_0:
[----:B------:R-:W2:Y:S01]  /*2c80*/  LDCU.128 UR4, c[0x0][0x3a0] ;  /* 0x00007400ff0477ac */ /* 0x000ea20008000c00 */
[----:B------:R-:W-:Y:S01]  /*2c90*/  LEA R53, R53, R58, 0x7 ;  /* 0x0000003a35357211 */ /* 0x000fe200078e38ff */
[----:B------:R-:W3:Y:S01]  /*2ca0*/  LDC.64 R126, c[0x0][0x3a0] ;  /* 0x0000e800ff7e7b82 */ /* 0x000ee20000000a00 */
[----:B------:R-:W-:-:S03]  /*2cb0*/  LEA R59, R54, R59, 0x7 ;  /* 0x0000003b363b7211 */ /* 0x000fc600078e38ff */
[----:B------:R-:W-:-:S05]  /*2cc0*/  IMAD R53, R53, R24, RZ ;  /* 0x0000001835357224 */ /* 0x000fca00078e02ff */
[----:B------:R-:W-:Y:S02]  /*2cd0*/  SHF.R.S32.HI R20, RZ, 0x1f, R53 ;  /* 0x0000001fff147819 */ /* 0x000fe40000011435 */
[----:B------:R-:W-:-:S04]  /*2ce0*/  IADD3 R21, P0, PT, R59, R53, RZ ;  /* 0x000000353b157210 */ /* 0x000fc80007f1e0ff */
[----:B------:R-:W-:Y:S02]  /*2cf0*/  LEA.HI.X.SX32 R20, R59, R20, 0x1, P0 ;  /* 0x000000143b147211 */ /* 0x000fe400000f0eff */
[----:B--2---:R-:W-:-:S04]  /*2d00*/  LEA R118, P0, R21, UR4, 0x2 ;  /* 0x0000000415767c11 */ /* 0x004fc8000f8010ff */
[----:B------:R-:W-:-:S05]  /*2d10*/  LEA.HI.X R119, R21, UR5, R20, 0x2, P0 ;  /* 0x0000000515777c11 */ /* 0x000fca00080f1414 */
[----:B------:R-:W2:Y:S01]  /*2d20*/  LDG.E.128 R20, desc[UR12][R118.64] ;  /* 0x0000000c76147981 */ /* 0x000ea2000c1e1d00 */
[----:B---3--:R-:W-:Y:S01]  /*2d30*/  IMAD.WIDE R126, R59, 0x4, R126 ;  /* 0x000000043b7e7825 */ /* 0x008fe200078e027e */
[----:B------:R-:W-:-:S03]  /*2d40*/  IADD3 R25, PT, PT, R53, R24, RZ ;  /* 0x0000001835197210 */ /* 0x000fc60007ffe0ff */
[----:B------:R-:W-:-:S04]  /*2d50*/  IMAD.WIDE R116, R53, 0x4, R126 ;  /* 0x0000000435747825 */ /* 0x000fc800078e027e */
[C---:B------:R-:W-:Y:S01]  /*2d60*/  IMAD.WIDE R114, R25.reuse, 0x4, R126 ;  /* 0x0000000419727825 */ /* 0x040fe200078e027e */
[-C--:B------:R-:W-:Y:S01]  /*2d70*/  IADD3 R25, PT, PT, R25, R24.reuse, RZ ;  /* 0x0000001819197210 */ /* 0x080fe20007ffe0ff */
[----:B------:R-:W3:Y:S02]  /*2d80*/  LDG.E.128 R56, desc[UR12][R116.64+0x10] ;  /* 0x0000100c74387981 */ /* 0x000ee4000c1e1d00 */
[C---:B------:R-:W-:Y:S02]  /*2d90*/  IMAD.WIDE R112, R24.reuse, 0x4, R116 ;  /* 0x0000000418707825 */ /* 0x040fe400078e0274 */
[----:B------:R-:W5:Y:S02]  /*2da0*/  LDG.E.128 R52, desc[UR12][R114.64] ;  /* 0x0000000c72347981 */ /* 0x000f64000c1e1d00 */
[C---:B------:R-:W-:Y:S01]  /*2db0*/  IMAD.WIDE R110, R25.reuse, 0x4, R126 ;  /* 0x00000004196e7825 */ /* 0x040fe200078e027e */
[----:B------:R-:W-:Y:S01]  /*2dc0*/  IADD3 R25, PT, PT, R25, R24, RZ ;  /* 0x0000001819197210 */ /* 0x000fe20007ffe0ff */
[----:B------:R-:W5:Y:S02]  /*2dd0*/  LDG.E.128 R48, desc[UR12][R112.64+0x10] ;  /* 0x0000100c70307981 */ /* 0x000f64000c1e1d00 */
[----:B-1----:R-:W-:-:S02]  /*2de0*/  IMAD.WIDE R108, R24, 0x4, R112 ;  /* 0x00000004186c7825 */ /* 0x002fc400078e0270 */
[----:B------:R-:W5:Y:S02]  /*2df0*/  LDG.E.128 R44, desc[UR12][R110.64] ;  /* 0x0000000c6e2c7981 */ /* 0x000f64000c1e1d00 */
[C---:B------:R-:W-:Y:S01]  /*2e00*/  IMAD.WIDE R106, R25.reuse, 0x4, R126 ;  /* 0x00000004196a7825 */ /* 0x040fe200078e027e */
[----:B------:R-:W-:Y:S01]  /*2e10*/  IADD3 R25, PT, PT, R25, R24, RZ ;  /* 0x0000001819197210 */ /* 0x000fe20007ffe0ff */
[----:B----4-:R-:W4:Y:S02]  /*2e20*/  LDG.E.128 R28, desc[UR12][R108.64+0x10] ;  /* 0x0000100c6c1c7981 */ /* 0x010f24000c1e1d00 */
[----:B------:R-:W-:Y:S02]  /*2e30*/  IMAD.WIDE R120, R24, 0x4, R108 ;  /* 0x0000000418787825 */ /* 0x000fe400078e026c */
[----:B0-----:R-:W4:Y:S02]  /*2e40*/  LDG.E.128 R32, desc[UR12][R106.64] ;  /* 0x0000000c6a207981 */ /* 0x001f24000c1e1d00 */
[----:B------:R-:W-:-:S02]  /*2e50*/  IMAD.WIDE R122, R25, 0x4, R126 ;  /* 0x00000004197a7825 */ /* 0x000fc400078e027e */
[----:B------:R-:W4:Y:S02]  /*2e60*/  LDG.E.128 R36, desc[UR12][R120.64+0x10] ;  /* 0x0000100c78247981 */ /* 0x000f24000c1e1d00 */
[----:B------:R-:W-:-:S05]  /*2e70*/  IMAD.WIDE R124, R24, 0x4, R120 ;  /* 0x00000004187c7825 */ /* 0x000fca00078e0278 */
[----:B------:R-:W4:Y:S01]  /*2e80*/  LDG.E.128 R40, desc[UR12][R124.64+0x10] ;  /* 0x0000100c7c287981 */ /* 0x000f22000c1e1d00 */
[----:B--2---:R-:W-:Y:S01]  /*2e90*/  FMUL R20, R20, UR7 ;  /* 0x0000000714147c20 */ /* 0x004fe20008400000 */
[----:B------:R-:W-:Y:S01]  /*2ea0*/  FMUL R21, R21, UR7 ;  /* 0x0000000715157c20 */ /* 0x000fe20008400000 */
[----:B------:R-:W-:Y:S01]  /*2eb0*/  FMUL R22, R22, UR7 ;  /* 0x0000000716167c20 */ /* 0x000fe20008400000 */
[----:B------:R-:W-:Y:S01]  /*2ec0*/  FMUL R23, R23, UR7 ;  /* 0x0000000717177c20 */ /* 0x000fe20008400000 */
[----:B------:R-:W-:Y:S01]  /*2ed0*/  FFMA R76, R77, UR6, R20 ;  /* 0x000000064d4c7c23 */ /* 0x000fe20008000014 */
[----:B------:R-:W-:Y:S01]  /*2ee0*/  FFMA R77, R78, UR6, R21 ;  /* 0x000000064e4d7c23 */ /* 0x000fe20008000015 */
[----:B------:R-:W-:Y:S01]  /*2ef0*/  FFMA R78, R79, UR6, R22 ;  /* 0x000000064f4e7c23 */ /* 0x000fe20008000016 */
[----:B------:R-:W-:Y:S02]  /*2f00*/  FFMA R79, R72, UR6, R23 ;  /* 0x00000006484f7c23 */ /* 0x000fe40008000017 */
[----:B------:R-:W2:Y:S01]  /*2f10*/  LDG.E.128 R20, desc[UR12][R122.64] ;  /* 0x0000000c7a147981 */ /* 0x000ea2000c1e1d00 */
[----:B---3--:R-:W-:Y:S01]  /*2f20*/  FMUL R56, R56, UR7 ;  /* 0x0000000738387c20 */ /* 0x008fe20008400000 */
[----:B------:R-:W-:Y:S01]  /*2f30*/  FMUL R57, R57, UR7 ;  /* 0x0000000739397c20 */ /* 0x000fe20008400000 */
[----:B------:R-:W-:Y:S01]  /*2f40*/  FMUL R58, R58, UR7 ;  /* 0x000000073a3a7c20 */ /* 0x000fe20008400000 */
[----:B------:R-:W-:Y:S01]  /*2f50*/  FMUL R59, R59, UR7 ;  /* 0x000000073b3b7c20 */ /* 0x000fe20008400000 */
[----:B------:R-:W-:Y:S01]  /*2f60*/  FFMA R72, R73, UR6, R56 ;  /* 0x0000000649487c23 */ /* 0x000fe20008000038 */
[----:B-----5:R-:W-:Y:S01]  /*2f70*/  FMUL R52, R52, UR7 ;  /* 0x0000000734347c20 */ /* 0x020fe20008400000 */
[----:B------:R-:W-:Y:S01]  /*2f80*/  FFMA R73, R74, UR6, R57 ;  /* 0x000000064a497c23 */ /* 0x000fe20008000039 */
[----:B------:R-:W-:Y:S01]  /*2f90*/  FMUL R53, R53, UR7 ;  /* 0x0000000735357c20 */ /* 0x000fe20008400000 */
        /* <DEDUP_REMOVED lines=8> */
[----:B----4-:R-:W-:Y:S01]  /*3020*/  FMUL R30, R30, UR7 ;  /* 0x000000071e1e7c20 */ /* 0x010fe20008400000 */
[----:B------:R-:W-:Y:S01]  /*3030*/  FFMA R70, R71, UR6, R54 ;  /* 0x0000000647467c23 */ /* 0x000fe20008000036 */
[----:B------:R-:W-:Y:S01]  /*3040*/  FMUL R50, R50, UR7 ;  /* 0x0000000732327c20 */ /* 0x000fe20008400000 */
[-C--:B------:R-:W-:Y:S01]  /*3050*/  IADD3 R25, PT, PT, R25, R24.reuse, RZ ;  /* 0x0000001819197210 */ /* 0x080fe20007ffe0ff */
[----:B------:R-:W-:Y:S01]  /*3060*/  FFMA R71, R64, UR6, R55 ;  /* 0x0000000640477c23 */ /* 0x000fe20008000037 */
[----:B------:R-:W-:Y:S01]  /*3070*/  FMUL R51, R51, UR7 ;  /* 0x0000000733337c20 */ /* 0x000fe20008400000 */
[----:B------:R-:W-:Y:S01]  /*3080*/  FFMA R64, R65, UR6, R48 ;  /* 0x0000000641407c23 */ /* 0x000fe20008000030 */
[----:B------:R-:W-:Y:S01]  /*3090*/  FMUL R44, R44, UR7 ;  /* 0x000000072c2c7c20 */ /* 0x000fe20008400000 */
[----:B------:R-:W-:Y:S01]  /*30a0*/  FFMA R65, R66, UR6, R49 ;  /* 0x0000000642417c23 */ /* 0x000fe20008000031 */
[----:B------:R-:W-:Y:S01]  /*30b0*/  FMUL R45, R45, UR7 ;  /* 0x000000072d2d7c20 */ /* 0x000fe20008400000 */
[----:B------:R-:W-:Y:S01]  /*30c0*/  FFMA R58, R105, UR6, R30 ;  /* 0x00000006693a7c23 */ /* 0x000fe2000800001e */
[----:B------:R-:W-:Y:S01]  /*30d0*/  FFMA R66, R67, UR6, R50 ;  /* 0x0000000643427c23 */ /* 0x000fe20008000032 */
[----:B------:R-:W-:Y:S01]  /*30e0*/  FMUL R46, R46, UR7 ;  /* 0x000000072e2e7c20 */ /* 0x000fe20008400000 */
[----:B------:R-:W-:Y:S01]  /*30f0*/  IMAD.WIDE R104, R24, 0x4, R124 ;  /* 0x0000000418687825 */ /* 0x000fe200078e027c */
[----:B------:R-:W-:-:S03]  /*3100*/  IADD3 R129, PT, PT, R25, R24, RZ ;  /* 0x0000001819817210 */ /* 0x000fc60007ffe0ff */
[----:B------:R-:W-:Y:S01]  /*3110*/  FFMA R67, R60, UR6, R51 ;  /* 0x000000063c437c23 */ /* 0x000fe20008000033 */
[----:B------:R-:W-:Y:S01]  /*3120*/  FFMA R60, R61, UR6, R44 ;  /* 0x000000063d3c7c23 */ /* 0x000fe2000800002c */
[----:B------:R-:W-:Y:S01]  /*3130*/  FFMA R61, R62, UR6, R45 ;  /* 0x000000063e3d7c23 */ /* 0x000fe2000800002d */
[----:B------:R-:W-:Y:S01]  /*3140*/  FFMA R62, R63, UR6, R46 ;  /* 0x000000063f3e7c23 */ /* 0x000fe2000800002e */
[----:B------:R-:W-:Y:S01]  /*3150*/  IADD3 R53, PT, PT, R129, R24, RZ ;  /* 0x0000001881357210 */ /* 0x000fe20007ffe0ff */
[----:B------:R-:W-:Y:S01]  /*3160*/  FMUL R47, R47, UR7 ;  /* 0x000000072f2f7c20 */ /* 0x000fe20008400000 */
[----:B------:R-:W-:Y:S01]  /*3170*/  FMUL R40, R40, UR7 ;  /* 0x0000000728287c20 */ /* 0x000fe20008400000 */
[----:B------:R-:W-:-:S04]  /*3180*/  IMAD.WIDE R130, R25, 0x4, R126 ;  /* 0x0000000419827825 */ /* 0x000fc800078e027e */
[----:B------:R-:W-:Y:S01]  /*3190*/  FMUL R28, R28, UR7 ;  /* 0x000000071c1c7c20 */ /* 0x000fe20008400000 */
        /* <DEDUP_REMOVED lines=8> */
[----:B------:R-:W-:Y:S01]  /*3220*/  FFMA R63, R82, UR6, R47 ;  /* 0x00000006523f7c23 */ /* 0x000fe2000800002f */
[----:B------:R-:W-:Y:S01]  /*3230*/  FMUL R48, R36, UR7 ;  /* 0x0000000724307c20 */ /* 0x000fe20008400000 */
[----:B------:R-:W-:Y:S01]  /*3240*/  FMUL R49, R37, UR7 ;  /* 0x0000000725317c20 */ /* 0x000fe20008400000 */
[----:B------:R-:W-:Y:S01]  /*3250*/  FMUL R50, R38, UR7 ;  /* 0x0000000726327c20 */ /* 0x000fe20008400000 */
[----:B------:R-:W-:Y:S01]  /*3260*/  FMUL R51, R39, UR7 ;  /* 0x0000000727337c20 */ /* 0x000fe20008400000 */
[----:B------:R-:W-:Y:S01]  /*3270*/  FFMA R40, R91, UR6, R40 ;  /* 0x000000065b287c23 */ /* 0x000fe20008000028 */
[----:B------:R-:W-:Y:S01]  /*3280*/  FFMA R56, R81, UR6, R28 ;  /* 0x0000000651387c23 */ /* 0x000fe2000800001c */
[----:B------:R-:W-:Y:S01]  /*3290*/  FFMA R57, R80, UR6, R29 ;  /* 0x0000000650397c23 */ /* 0x000fe2000800001d */
[----:B------:R-:W3:Y:S01]  /*32a0*/  LDG.E.128 R36, desc[UR12][R104.64+0x10] ;  /* 0x0000100c68247981 */ /* 0x000ee2000c1e1d00 */
[----:B------:R-:W-:Y:S01]  /*32b0*/  FMUL R41, R41, UR7 ;  /* 0x0000000729297c20 */ /* 0x000fe20008400000 */
[----:B------:R-:W-:Y:S01]  /*32c0*/  FMUL R42, R42, UR7 ;  /* 0x000000072a2a7c20 */ /* 0x000fe20008400000 */
[----:B------:R-:W-:Y:S01]  /*32d0*/  FFMA R59, R102, UR6, R31 ;  /* 0x00000006663b7c23 */ /* 0x000fe2000800001f */
[----:B------:R-:W4:Y:S01]  /*32e0*/  LDG.E.128 R80, desc[UR12][R130.64] ;  /* 0x0000000c82507981 */ /* 0x000f22000c1e1d00 */
[----:B------:R-:W-:Y:S01]  /*32f0*/  FFMA R52, R103, UR6, R32 ;  /* 0x0000000667347c23 */ /* 0x000fe20008000020 */
[----:B------:R-:W-:Y:S01]  /*3300*/  FFMA R53, R100, UR6, R33 ;  /* 0x0000000664357c23 */ /* 0x000fe20008000021 */
[----:B------:R-:W-:Y:S01]  /*3310*/  FFMA R54, R101, UR6, R34 ;  /* 0x0000000665367c23 */ /* 0x000fe20008000022 */
[----:B------:R-:W-:Y:S01]  /*3320*/  FFMA R55, R98, UR6, R35 ;  /* 0x0000000662377c23 */ /* 0x000fe20008000023 */
[----:B------:R-:W5:Y:S01]  /*3330*/  LDG.E.128 R28, desc[UR12][R126.64] ;  /* 0x0000000c7e1c7981 */ /* 0x000f62000c1e1d00 */
[----:B------:R-:W-:Y:S01]  /*3340*/  FFMA R41, R26, UR6, R41 ;  /* 0x000000061a297c23 */ /* 0x000fe20008000029 */
[----:B------:R-:W-:Y:S01]  /*3350*/  FFMA R42, R27, UR6, R42 ;  /* 0x000000061b2a7c23 */ /* 0x000fe2000800002a */
[----:B--2---:R-:W-:Y:S01]  /*3360*/  FMUL R21, R21, UR7 ;  /* 0x0000000715157c20 */ /* 0x004fe20008400000 */
[----:B------:R-:W-:Y:S01]  /*3370*/  FMUL R22, R22, UR7 ;  /* 0x0000000716167c20 */ /* 0x000fe20008400000 */
[----:B------:R-:W-:-:S02]  /*3380*/  FMUL R23, R23, UR7 ;  /* 0x0000000717177c20 */ /* 0x000fc40008400000 */
[----:B------:R-:W-:Y:S01]  /*3390*/  FFMA R45, R92, UR6, R21 ;  /* 0x000000065c2d7c23 */ /* 0x000fe20008000015 */
[----:B------:R-:W-:Y:S01]  /*33a0*/  FFMA R46, R93, UR6, R22 ;  /* 0x000000065d2e7c23 */ /* 0x000fe20008000016 */
[----:B------:R-:W-:-:S04]  /*33b0*/  IMAD.WIDE R92, R24, 0x4, R104 ;  /* 0x00000004185c7825 */ /* 0x000fc800078e0268 */
[----:B------:R-:W-:Y:S01]  /*33c0*/  FMUL R20, R20, UR7 ;  /* 0x0000000714147c20 */ /* 0x000fe20008400000 */
[----:B------:R-:W-:-:S03]  /*33d0*/  FFMA R47, R90, UR6, R23 ;  /* 0x000000065a2f7c23 */ /* 0x000fc60008000017 */
[----:B------:R-:W-:Y:S01]  /*33e0*/  FFMA R44, R95, UR6, R20 ;  /* 0x000000065f2c7c23 */ /* 0x000fe20008000014 */
[----:B------:R-:W-:Y:S01]  /*33f0*/  IMAD.WIDE R90, R24, 0x4, R92 ;  /* 0x00000004185a7825 */ /* 0x000fe200078e025c */
[----:B------:R-:W2:Y:S04]  /*3400*/  LDG.E.128 R20, desc[UR12][R128.64] ;  /* 0x0000000c80147981 */ /* 0x000ea8000c1e1d00 */
[----:B------:R-:W2:Y:S04]  /*3410*/  LDG.E.128 R32, desc[UR12][R92.64+0x10] ;  /* 0x0000100c5c207981 */ /* 0x000ea8000c1e1d00 */
[----:B------:R-:W2:Y:S01]  /*3420*/  LDG.E.128 R24, desc[UR12][R90.64+0x10] ;  /* 0x0000100c5a187981 */ /* 0x000ea2000c1e1d00 */
[----:B------:R-:W-:Y:S01]  /*3430*/  FMUL R43, R43, UR7 ;  /* 0x000000072b2b7c20 */ /* 0x000fe20008400000 */
[----:B------:R-:W-:-:S02]  /*3440*/  FFMA R48, R99, UR6, R48 ;  /* 0x0000000663307c23 */ /* 0x000fc40008000030 */
[----:B------:R-:W-:Y:S01]  /*3450*/  STG.E.128 desc[UR12][R118.64], R76 ;  /* 0x0000004c76007986 */ /* 0x000fe2000c101d0c */
[----:B------:R-:W-:Y:S01]  /*3460*/  FFMA R49, R96, UR6, R49 ;  /* 0x0000000660317c23 */ /* 0x000fe20008000031 */
[----:B------:R-:W-:Y:S01]  /*3470*/  FFMA R50, R97, UR6, R50 ;  /* 0x0000000661327c23 */ /* 0x000fe20008000032 */
[----:B------:R-:W-:Y:S01]  /*3480*/  FFMA R51, R94, UR6, R51 ;  /* 0x000000065e337c23 */ /* 0x000fe20008000033 */
[----:B------:R-:W-:Y:S01]  /*3490*/  STG.E.128 desc[UR12][R116.64+0x10], R72 ;  /* 0x0000104874007986 */ /* 0x000fe2000c101d0c */
[----:B------:R-:W-:-:S03]  /*34a0*/  FFMA R43, R88, UR6, R43 ;  /* 0x00000006582b7c23 */ /* 0x000fc6000800002b */
[----:B------:R-:W-:Y:S04]  /*34b0*/  STG.E.128 desc[UR12][R114.64], R68 ;  /* 0x0000004472007986 */ /* 0x000fe8000c101d0c */
[----:B------:R-:W-:Y:S04]  /*34c0*/  STG.E.128 desc[UR12][R112.64+0x10], R64 ;  /* 0x0000104070007986 */ /* 0x000fe8000c101d0c */
[----:B------:R-:W-:Y:S04]  /*34d0*/  STG.E.128 desc[UR12][R110.64], R60 ;  /* 0x0000003c6e007986 */ /* 0x000fe8000c101d0c */
[----:B------:R-:W-:Y:S04]  /*34e0*/  STG.E.128 desc[UR12][R108.64+0x10], R56 ;  /* 0x000010386c007986 */ /* 0x000fe8000c101d0c */
[----:B------:R-:W-:Y:S04]  /*34f0*/  STG.E.128 desc[UR12][R106.64], R52 ;  /* 0x000000346a007986 */ /* 0x000fe8000c101d0c */
[----:B------:R-:W-:Y:S01]  /*3500*/  STG.E.128 desc[UR12][R120.64+0x10], R48 ;  /* 0x0000103078007986 */ /* 0x000fe2000c101d0c */
[----:B---3--:R-:W-:Y:S01]  /*3510*/  FMUL R37, R37, UR7 ;  /* 0x0000000725257c20 */ /* 0x008fe20008400000 */
[----:B------:R-:W-:Y:S01]  /*3520*/  FMUL R38, R38, UR7 ;  /* 0x0000000726267c20 */ /* 0x000fe20008400000 */
[----:B------:R-:W-:Y:S01]  /*3530*/  FMUL R36, R36, UR7 ;  /* 0x0000000724247c20 */ /* 0x000fe20008400000 */
[----:B------:R-:W-:Y:S01]  /*3540*/  FMUL R39, R39, UR7 ;  /* 0x0000000727277c20 */ /* 0x000fe20008400000 */
[----:B----4-:R-:W-:Y:S01]  /*3550*/  FMUL R80, R80, UR7 ;  /* 0x0000000750507c20 */ /* 0x010fe20008400000 */
        /* <DEDUP_REMOVED lines=8> */
[----:B------:R-:W-:Y:S01]  /*35e0*/  FFMA R81, R86, UR6, R81 ;  /* 0x0000000656517c23 */ /* 0x000fe20008000051 */
[----:B------:R-:W-:Y:S01]  /*35f0*/  FFMA R82, R87, UR6, R82 ;  /* 0x0000000657527c23 */ /* 0x000fe20008000052 */
[----:B------:R-:W-:Y:S01]  /*3600*/  FFMA R83, R84, UR6, R83 ;  /* 0x0000000654537c23 */ /* 0x000fe20008000053 */
[----:B------:R-:W-:Y:S01]  /*3610*/  FFMA R36, R85, UR6, R36 ;  /* 0x0000000655247c23 */ /* 0x000fe20008000024 */
[----:B------:R-:W-:Y:S01]  /*3620*/  FMUL R28, R28, UR7 ;  /* 0x000000071c1c7c20 */ /* 0x000fe20008400000 */
[----:B------:R-:W-:Y:S01]  /*3630*/  FMUL R31, R31, UR7 ;  /* 0x000000071f1f7c20 */ /* 0x000fe20008400000 */
[----:B------:R-:W-:Y:S01]  /*3640*/  FFMA R39, R16, UR6, R39 ;  /* 0x0000000610277c23 */ /* 0x000fe20008000027 */
[----:B------:R-:W-:Y:S04]  /*3650*/  STG.E.128 desc[UR12][R122.64], R44 ;  /* 0x0000002c7a007986 */ /* 0x000fe8000c101d0c */
[----:B------:R-:W-:Y:S04]  /*3660*/  STG.E.128 desc[UR12][R124.64+0x10], R40 ;  /* 0x000010287c007986 */ /* 0x000fe8000c101d0c */
[----:B------:R-:W-:Y:S04]  /*3670*/  STG.E.128 desc[UR12][R130.64], R80 ;  /* 0x0000005082007986 */ /* 0x000fe8000c101d0c */
[----:B------:R-:W-:Y:S01]  /*3680*/  STG.E.128 desc[UR12][R104.64+0x10], R36 ;  /* 0x0000102468007986 */ /* 0x000fe2000c101d0c */
[----:B--2---:R-:W-:Y:S01]  /*3690*/  FMUL R20, R20, UR7 ;  /* 0x0000000714147c20 */ /* 0x004fe20008400000 */
[----:B------:R-:W-:Y:S01]  /*36a0*/  FMUL R21, R21, UR7 ;  /* 0x0000000715157c20 */ /* 0x000fe20008400000 */
        /* <DEDUP_REMOVED lines=10> */
[----:B------:R-:W-:Y:S01]  /*3750*/  FFMA R20, R5, UR6, R20 ;  /* 0x0000000605147c23 */ /* 0x000fe20008000014 */
        /* <DEDUP_REMOVED lines=15> */
[----:B------:R-:W-:Y:S04]  /*3850*/  STG.E.128 desc[UR12][R128.64], R20 ;  /* 0x0000001480007986 */ /* 0x000fe8000c101d0c */
[----:B------:R-:W-:Y:S04]  /*3860*/  STG.E.128 desc[UR12][R92.64+0x10], R24 ;  /* 0x000010185c007986 */ /* 0x000fe8000c101d0c */
[----:B------:R-:W-:Y:S04]  /*3870*/  STG.E.128 desc[UR12][R126.64], R4 ;  /* 0x000000047e007986 */ /* 0x000fe8000c101d0c */
[----:B------:R-:W-:Y:S01]  /*3880*/  STG.E.128 desc[UR12][R90.64+0x10], R12 ;  /* 0x0000100c5a007986 */ /* 0x000fe2000c101d0c */
[----:B------:R-:W-:Y:S05]  /*3890*/  EXIT ;  /* 0x000000000000794d */ /* 0x000fea0003800000 */
.L_x_2:
[----:B------:R-:W-:-:S00]  /*38a0*/  BRA `(.L_x_2) ;  /* 0xfffffffc00fc7947 */ /* 0x000fc0000383ffff */
[----:B------:R-:W-:-:S00]  /*38b0*/  NOP ;  /* 0x0000000000007918 */ /* 0x000fc00000000000 */
        /* <DEDUP_REMOVED lines=12> */
.L_x_3:


//--------------------- .nv.shared._Z10sgemm_hugeiiiPfS_S_ff --------------------------
	.section	.nv.shared._Z10sgemm_hugeiiiPfS_S_ff,"aw",@nobits
	.sectionflags	@""
	.align	4
.nv.shared._Z10sgemm_hugeiiiPfS_S_ff:
	.zero		17408


//--------------------- .nv.shared.reserved.0     --------------------------
	.section	.nv.shared.reserved.0,"aw",@nobits
	.weak		__nv_reservedSMEM_offset_0_alias
	.size		__nv_reservedSMEM_offset_0_alias, 0, 64
	.other		__nv_reservedSMEM_offset_0_alias,@"STO_CUDA_RESERVED_SHARED STV_DEFAULT"
__nv_reservedSMEM_offset_0_alias:
	.zero		0
	.zero		64


//--------------------- .nv.constant0._Z10sgemm_hugeiiiPfS_S_ff --------------------------
	.section	.nv.constant0._Z10sgemm_hugeiiiPfS_S_ff,"a",@progbits
	.sectionflags	@""
	.align	4
.nv.constant0._Z10sgemm_hugeiiiPfS_S_ff:
	.zero		944


//--------------------- SYMBOLS --------------------------

	.type		.nv.reservedSmem.offset0,@object
	.size		.nv.reservedSmem.offset0,0x4
	.type		.nv.reservedSmem.cap,@object
	.size		.nv.reservedSmem.cap,0x4
